//
// Generated by NVIDIA NVVM Compiler
//
// Compiler Build ID: CL-36424714
// Cuda compilation tools, release 13.0, V13.0.88
// Based on NVVM 20.0.0
//

.version 9.0
.target sm_100
.address_size 64

	// .globl	_Z9init_randP17curandStateXORWOWi
.global .align 4 .b8 precalc_xorwow_matrix[102400];
.global .align 4 .b8 precalc_xorwow_offset_matrix[102400];
.global .align 4 .b8 mrg32k3aM1[2304];
.global .align 4 .b8 mrg32k3aM2[2304];
.global .align 4 .b8 mrg32k3aM1SubSeq[2016];
.global .align 4 .b8 mrg32k3aM2SubSeq[2016];
.global .align 4 .b8 mrg32k3aM1Seq[2304];
.global .align 4 .b8 mrg32k3aM2Seq[2304];
.const .align 8 .b8 __cr_lgamma_table[72];

.visible .entry _Z9init_randP17curandStateXORWOWi(
	.param .u64 .ptr .align 1 _Z9init_randP17curandStateXORWOWi_param_0,
	.param .u32 _Z9init_randP17curandStateXORWOWi_param_1
)
{
	.reg .pred 	%p<26>;
	.reg .b32 	%r<411>;
	.reg .b64 	%rd<18>;

	ld.param.u64 	%rd8, [_Z9init_randP17curandStateXORWOWi_param_0];
	ld.param.u32 	%r183, [_Z9init_randP17curandStateXORWOWi_param_1];
	mov.u32 	%r184, %tid.x;
	mov.u32 	%r185, %ctaid.x;
	mov.u32 	%r186, %ntid.x;
	mad.lo.s32 	%r1, %r185, %r186, %r184;
	setp.gt.s32 	%p1, %r1, 8;
	@%p1 bra 	$L__BB0_44;
	cvta.to.global.u64 	%rd9, %rd8;
	cvt.s64.s32 	%rd17, %r1;
	mul.wide.s32 	%rd10, %r1, 48;
	add.s64 	%rd2, %rd9, %rd10;
	xor.b32  	%r187, %r183, -1429050551;
	mul.lo.s32 	%r188, %r187, 1099087573;
	setp.gt.s32 	%p2, %r183, -1;
	selp.b32 	%r189, -644748465, -1947113066, %p2;
	add.s32 	%r190, %r189, %r188;
	add.s32 	%r191, %r190, 6615241;
	add.s32 	%r192, %r188, 123456789;
	st.global.v2.u32 	[%rd2], {%r191, %r192};
	xor.b32  	%r193, %r188, 362436069;
	add.s32 	%r194, %r189, 521288629;
	st.global.v2.u32 	[%rd2+8], {%r193, %r194};
	xor.b32  	%r195, %r189, 88675123;
	add.s32 	%r196, %r188, 5783321;
	st.global.v2.u32 	[%rd2+16], {%r195, %r196};
	setp.eq.s32 	%p3, %r1, 0;
	@%p3 bra 	$L__BB0_43;
	mov.b32 	%r317, 0;
	mov.u64 	%rd12, precalc_xorwow_matrix;
$L__BB0_3:
	and.b64  	%rd4, %rd17, 3;
	setp.eq.s64 	%p4, %rd4, 0;
	@%p4 bra 	$L__BB0_42;
	mul.wide.u32 	%rd11, %r317, 3200;
	add.s64 	%rd5, %rd12, %rd11;
	cvt.u32.u64 	%r3, %rd4;
	mov.b32 	%r318, 0;
$L__BB0_5:
	mov.b32 	%r331, 0;
	mov.u32 	%r332, %r331;
	mov.u32 	%r333, %r331;
	mov.u32 	%r334, %r331;
	mov.u32 	%r335, %r331;
	mov.u32 	%r324, %r331;
$L__BB0_6:
	mul.wide.u32 	%rd13, %r324, 4;
	add.s64 	%rd14, %rd2, %rd13;
	ld.global.u32 	%r11, [%rd14+4];
	shl.b32 	%r12, %r324, 5;
	mov.b32 	%r330, 0;
$L__BB0_7:
	.pragma "nounroll";
	shr.u32 	%r201, %r11, %r330;
	and.b32  	%r202, %r201, 1;
	setp.eq.b32 	%p5, %r202, 1;
	not.pred 	%p6, %p5;
	add.s32 	%r203, %r12, %r330;
	mul.lo.s32 	%r204, %r203, 5;
	mul.wide.u32 	%rd15, %r204, 4;
	add.s64 	%rd6, %rd5, %rd15;
	@%p6 bra 	$L__BB0_9;
	ld.global.u32 	%r205, [%rd6];
	xor.b32  	%r335, %r335, %r205;
	ld.global.u32 	%r206, [%rd6+4];
	xor.b32  	%r334, %r334, %r206;
	ld.global.u32 	%r207, [%rd6+8];
	xor.b32  	%r333, %r333, %r207;
	ld.global.u32 	%r208, [%rd6+12];
	xor.b32  	%r332, %r332, %r208;
	ld.global.u32 	%r209, [%rd6+16];
	xor.b32  	%r331, %r331, %r209;
$L__BB0_9:
	and.b32  	%r211, %r201, 2;
	setp.eq.s32 	%p7, %r211, 0;
	@%p7 bra 	$L__BB0_11;
	ld.global.u32 	%r212, [%rd6+20];
	xor.b32  	%r335, %r335, %r212;
	ld.global.u32 	%r213, [%rd6+24];
	xor.b32  	%r334, %r334, %r213;
	ld.global.u32 	%r214, [%rd6+28];
	xor.b32  	%r333, %r333, %r214;
	ld.global.u32 	%r215, [%rd6+32];
	xor.b32  	%r332, %r332, %r215;
	ld.global.u32 	%r216, [%rd6+36];
	xor.b32  	%r331, %r331, %r216;
$L__BB0_11:
	and.b32  	%r218, %r201, 4;
	setp.eq.s32 	%p8, %r218, 0;
	@%p8 bra 	$L__BB0_13;
	ld.global.u32 	%r219, [%rd6+40];
	xor.b32  	%r335, %r335, %r219;
	ld.global.u32 	%r220, [%rd6+44];
	xor.b32  	%r334, %r334, %r220;
	ld.global.u32 	%r221, [%rd6+48];
	xor.b32  	%r333, %r333, %r221;
	ld.global.u32 	%r222, [%rd6+52];
	xor.b32  	%r332, %r332, %r222;
	ld.global.u32 	%r223, [%rd6+56];
	xor.b32  	%r331, %r331, %r223;
$L__BB0_13:
	and.b32  	%r225, %r201, 8;
	setp.eq.s32 	%p9, %r225, 0;
	@%p9 bra 	$L__BB0_15;
	ld.global.u32 	%r226, [%rd6+60];
	xor.b32  	%r335, %r335, %r226;
	ld.global.u32 	%r227, [%rd6+64];
	xor.b32  	%r334, %r334, %r227;
	ld.global.u32 	%r228, [%rd6+68];
	xor.b32  	%r333, %r333, %r228;
	ld.global.u32 	%r229, [%rd6+72];
	xor.b32  	%r332, %r332, %r229;
	ld.global.u32 	%r230, [%rd6+76];
	xor.b32  	%r331, %r331, %r230;
$L__BB0_15:
	and.b32  	%r232, %r201, 16;
	setp.eq.s32 	%p10, %r232, 0;
	@%p10 bra 	$L__BB0_17;
	ld.global.u32 	%r233, [%rd6+80];
	xor.b32  	%r335, %r335, %r233;
	ld.global.u32 	%r234, [%rd6+84];
	xor.b32  	%r334, %r334, %r234;
	ld.global.u32 	%r235, [%rd6+88];
	xor.b32  	%r333, %r333, %r235;
	ld.global.u32 	%r236, [%rd6+92];
	xor.b32  	%r332, %r332, %r236;
	ld.global.u32 	%r237, [%rd6+96];
	xor.b32  	%r331, %r331, %r237;
$L__BB0_17:
	and.b32  	%r239, %r201, 32;
	setp.eq.s32 	%p11, %r239, 0;
	@%p11 bra 	$L__BB0_19;
	ld.global.u32 	%r240, [%rd6+100];
	xor.b32  	%r335, %r335, %r240;
	ld.global.u32 	%r241, [%rd6+104];
	xor.b32  	%r334, %r334, %r241;
	ld.global.u32 	%r242, [%rd6+108];
	xor.b32  	%r333, %r333, %r242;
	ld.global.u32 	%r243, [%rd6+112];
	xor.b32  	%r332, %r332, %r243;
	ld.global.u32 	%r244, [%rd6+116];
	xor.b32  	%r331, %r331, %r244;
$L__BB0_19:
	and.b32  	%r246, %r201, 64;
	setp.eq.s32 	%p12, %r246, 0;
	@%p12 bra 	$L__BB0_21;
	ld.global.u32 	%r247, [%rd6+120];
	xor.b32  	%r335, %r335, %r247;
	ld.global.u32 	%r248, [%rd6+124];
	xor.b32  	%r334, %r334, %r248;
	ld.global.u32 	%r249, [%rd6+128];
	xor.b32  	%r333, %r333, %r249;
	ld.global.u32 	%r250, [%rd6+132];
	xor.b32  	%r332, %r332, %r250;
	ld.global.u32 	%r251, [%rd6+136];
	xor.b32  	%r331, %r331, %r251;
$L__BB0_21:
	and.b32  	%r253, %r201, 128;
	setp.eq.s32 	%p13, %r253, 0;
	@%p13 bra 	$L__BB0_23;
	ld.global.u32 	%r254, [%rd6+140];
	xor.b32  	%r335, %r335, %r254;
	ld.global.u32 	%r255, [%rd6+144];
	xor.b32  	%r334, %r334, %r255;
	ld.global.u32 	%r256, [%rd6+148];
	xor.b32  	%r333, %r333, %r256;
	ld.global.u32 	%r257, [%rd6+152];
	xor.b32  	%r332, %r332, %r257;
	ld.global.u32 	%r258, [%rd6+156];
	xor.b32  	%r331, %r331, %r258;
$L__BB0_23:
	and.b32  	%r260, %r201, 256;
	setp.eq.s32 	%p14, %r260, 0;
	@%p14 bra 	$L__BB0_25;
	ld.global.u32 	%r261, [%rd6+160];
	xor.b32  	%r335, %r335, %r261;
	ld.global.u32 	%r262, [%rd6+164];
	xor.b32  	%r334, %r334, %r262;
	ld.global.u32 	%r263, [%rd6+168];
	xor.b32  	%r333, %r333, %r263;
	ld.global.u32 	%r264, [%rd6+172];
	xor.b32  	%r332, %r332, %r264;
	ld.global.u32 	%r265, [%rd6+176];
	xor.b32  	%r331, %r331, %r265;
$L__BB0_25:
	and.b32  	%r267, %r201, 512;
	setp.eq.s32 	%p15, %r267, 0;
	@%p15 bra 	$L__BB0_27;
	ld.global.u32 	%r268, [%rd6+180];
	xor.b32  	%r335, %r335, %r268;
	ld.global.u32 	%r269, [%rd6+184];
	xor.b32  	%r334, %r334, %r269;
	ld.global.u32 	%r270, [%rd6+188];
	xor.b32  	%r333, %r333, %r270;
	ld.global.u32 	%r271, [%rd6+192];
	xor.b32  	%r332, %r332, %r271;
	ld.global.u32 	%r272, [%rd6+196];
	xor.b32  	%r331, %r331, %r272;
$L__BB0_27:
	and.b32  	%r274, %r201, 1024;
	setp.eq.s32 	%p16, %r274, 0;
	@%p16 bra 	$L__BB0_29;
	ld.global.u32 	%r275, [%rd6+200];
	xor.b32  	%r335, %r335, %r275;
	ld.global.u32 	%r276, [%rd6+204];
	xor.b32  	%r334, %r334, %r276;
	ld.global.u32 	%r277, [%rd6+208];
	xor.b32  	%r333, %r333, %r277;
	ld.global.u32 	%r278, [%rd6+212];
	xor.b32  	%r332, %r332, %r278;
	ld.global.u32 	%r279, [%rd6+216];
	xor.b32  	%r331, %r331, %r279;
$L__BB0_29:
	and.b32  	%r281, %r201, 2048;
	setp.eq.s32 	%p17, %r281, 0;
	@%p17 bra 	$L__BB0_31;
	ld.global.u32 	%r282, [%rd6+220];
	xor.b32  	%r335, %r335, %r282;
	ld.global.u32 	%r283, [%rd6+224];
	xor.b32  	%r334, %r334, %r283;
	ld.global.u32 	%r284, [%rd6+228];
	xor.b32  	%r333, %r333, %r284;
	ld.global.u32 	%r285, [%rd6+232];
	xor.b32  	%r332, %r332, %r285;
	ld.global.u32 	%r286, [%rd6+236];
	xor.b32  	%r331, %r331, %r286;
$L__BB0_31:
	and.b32  	%r288, %r201, 4096;
	setp.eq.s32 	%p18, %r288, 0;
	@%p18 bra 	$L__BB0_33;
	ld.global.u32 	%r289, [%rd6+240];
	xor.b32  	%r335, %r335, %r289;
	ld.global.u32 	%r290, [%rd6+244];
	xor.b32  	%r334, %r334, %r290;
	ld.global.u32 	%r291, [%rd6+248];
	xor.b32  	%r333, %r333, %r291;
	ld.global.u32 	%r292, [%rd6+252];
	xor.b32  	%r332, %r332, %r292;
	ld.global.u32 	%r293, [%rd6+256];
	xor.b32  	%r331, %r331, %r293;
$L__BB0_33:
	and.b32  	%r295, %r201, 8192;
	setp.eq.s32 	%p19, %r295, 0;
	@%p19 bra 	$L__BB0_35;
	ld.global.u32 	%r296, [%rd6+260];
	xor.b32  	%r335, %r335, %r296;
	ld.global.u32 	%r297, [%rd6+264];
	xor.b32  	%r334, %r334, %r297;
	ld.global.u32 	%r298, [%rd6+268];
	xor.b32  	%r333, %r333, %r298;
	ld.global.u32 	%r299, [%rd6+272];
	xor.b32  	%r332, %r332, %r299;
	ld.global.u32 	%r300, [%rd6+276];
	xor.b32  	%r331, %r331, %r300;
$L__BB0_35:
	and.b32  	%r302, %r201, 16384;
	setp.eq.s32 	%p20, %r302, 0;
	@%p20 bra 	$L__BB0_37;
	ld.global.u32 	%r303, [%rd6+280];
	xor.b32  	%r335, %r335, %r303;
	ld.global.u32 	%r304, [%rd6+284];
	xor.b32  	%r334, %r334, %r304;
	ld.global.u32 	%r305, [%rd6+288];
	xor.b32  	%r333, %r333, %r305;
	ld.global.u32 	%r306, [%rd6+292];
	xor.b32  	%r332, %r332, %r306;
	ld.global.u32 	%r307, [%rd6+296];
	xor.b32  	%r331, %r331, %r307;
$L__BB0_37:
	and.b32  	%r309, %r201, 32768;
	setp.eq.s32 	%p21, %r309, 0;
	@%p21 bra 	$L__BB0_39;
	ld.global.u32 	%r310, [%rd6+300];
	xor.b32  	%r335, %r335, %r310;
	ld.global.u32 	%r311, [%rd6+304];
	xor.b32  	%r334, %r334, %r311;
	ld.global.u32 	%r312, [%rd6+308];
	xor.b32  	%r333, %r333, %r312;
	ld.global.u32 	%r313, [%rd6+312];
	xor.b32  	%r332, %r332, %r313;
	ld.global.u32 	%r314, [%rd6+316];
	xor.b32  	%r331, %r331, %r314;
$L__BB0_39:
	add.s32 	%r330, %r330, 16;
	setp.ne.s32 	%p22, %r330, 32;
	@%p22 bra 	$L__BB0_7;
	mad.lo.s32 	%r315, %r324, -31, %r12;
	add.s32 	%r324, %r315, 1;
	setp.ne.s32 	%p23, %r324, 5;
	@%p23 bra 	$L__BB0_6;
	st.global.u32 	[%rd2+4], %r335;
	st.global.u32 	[%rd2+8], %r334;
	st.global.u32 	[%rd2+12], %r333;
	st.global.u32 	[%rd2+16], %r332;
	st.global.u32 	[%rd2+20], %r331;
	add.s32 	%r318, %r318, 1;
	setp.lt.u32 	%p24, %r318, %r3;
	@%p24 bra 	$L__BB0_5;
$L__BB0_42:
	shr.u64 	%rd7, %rd17, 2;
	add.s32 	%r317, %r317, 1;
	setp.gt.u64 	%p25, %rd17, 3;
	mov.u64 	%rd17, %rd7;
	@%p25 bra 	$L__BB0_3;
$L__BB0_43:
	mov.b32 	%r316, 0;
	st.global.v2.u32 	[%rd2+24], {%r316, %r316};
	st.global.u32 	[%rd2+32], %r316;
	mov.b64 	%rd16, 0;
	st.global.u64 	[%rd2+40], %rd16;
$L__BB0_44:
	ret;

}
	// .globl	_Z7q_trainPfS_P17curandStateXORWOWPi
.visible .entry _Z7q_trainPfS_P17curandStateXORWOWPi(
	.param .u64 .ptr .align 1 _Z7q_trainPfS_P17curandStateXORWOWPi_param_0,
	.param .u64 .ptr .align 1 _Z7q_trainPfS_P17curandStateXORWOWPi_param_1,
	.param .u64 .ptr .align 1 _Z7q_trainPfS_P17curandStateXORWOWPi_param_2,
	.param .u64 .ptr .align 1 _Z7q_trainPfS_P17curandStateXORWOWPi_param_3
)
{
	.reg .pred 	%p<10>;
	.reg .b32 	%r<102>;
	.reg .b32 	%f<45>;
	.reg .b64 	%rd<20>;
	.reg .b64 	%fd<2>;

	ld.param.u64 	%rd9, [_Z7q_trainPfS_P17curandStateXORWOWPi_param_0];
	ld.param.u64 	%rd6, [_Z7q_trainPfS_P17curandStateXORWOWPi_param_1];
	ld.param.u64 	%rd7, [_Z7q_trainPfS_P17curandStateXORWOWPi_param_2];
	ld.param.u64 	%rd8, [_Z7q_trainPfS_P17curandStateXORWOWPi_param_3];
	cvta.to.global.u64 	%rd1, %rd9;
	mov.u32 	%r43, %tid.x;
	mov.u32 	%r44, %ctaid.x;
	mov.u32 	%r45, %ntid.x;
	mad.lo.s32 	%r88, %r44, %r45, %r43;
	setp.gt.s32 	%p1, %r88, 8;
	@%p1 bra 	$L__BB1_10;
	cvta.to.global.u64 	%rd10, %rd7;
	mul.wide.s32 	%rd11, %r88, 48;
	add.s64 	%rd2, %rd10, %rd11;
	ld.global.v2.u32 	{%r89, %r90}, [%rd2];
	ld.global.v2.u32 	{%r91, %r92}, [%rd2+8];
	ld.global.v2.u32 	{%r93, %r94}, [%rd2+16];
	ld.global.v2.u32 	{%r8, %r9}, [%rd2+24];
	ld.global.f32 	%f1, [%rd2+32];
	ld.global.f64 	%fd1, [%rd2+40];
	cvta.to.global.u64 	%rd3, %rd6;
	cvta.to.global.u64 	%rd4, %rd8;
	mov.b32 	%r80, 0;
	mov.f32 	%f44, 0f3F800000;
$L__BB1_2:
	shr.u32 	%r48, %r90, 2;
	xor.b32  	%r49, %r48, %r90;
	shl.b32 	%r50, %r94, 4;
	shl.b32 	%r51, %r49, 1;
	xor.b32  	%r52, %r50, %r51;
	xor.b32  	%r53, %r52, %r94;
	xor.b32  	%r96, %r53, %r49;
	add.s32 	%r28, %r89, 362437;
	add.s32 	%r54, %r96, %r28;
	cvt.rn.f32.u32 	%f7, %r54;
	fma.rn.f32 	%f8, %f7, 0f2F800000, 0f2F000000;
	setp.geu.f32 	%p2, %f8, %f44;
	@%p2 bra 	$L__BB1_4;
	shr.u32 	%r59, %r91, 2;
	xor.b32  	%r60, %r59, %r91;
	shl.b32 	%r61, %r96, 4;
	shl.b32 	%r62, %r60, 1;
	xor.b32  	%r63, %r62, %r61;
	xor.b32  	%r64, %r63, %r60;
	xor.b32  	%r95, %r64, %r96;
	add.s32 	%r89, %r89, 724874;
	add.s32 	%r65, %r95, %r89;
	and.b32  	%r87, %r65, 3;
	mov.u32 	%r97, %r94;
	mov.u32 	%r98, %r93;
	mov.u32 	%r90, %r92;
	bra.uni 	$L__BB1_5;
$L__BB1_4:
	shl.b32 	%r55, %r88, 2;
	mul.wide.s32 	%rd12, %r55, 4;
	add.s64 	%rd13, %rd1, %rd12;
	ld.global.f32 	%f9, [%rd13];
	setp.gt.f32 	%p3, %f9, 0fCE6E6B28;
	selp.b32 	%r56, 0, %r87, %p3;
	max.f32 	%f10, %f9, 0fCE6E6B28;
	ld.global.f32 	%f11, [%rd13+4];
	setp.gt.f32 	%p4, %f11, %f10;
	selp.b32 	%r57, 1, %r56, %p4;
	selp.f32 	%f12, %f11, %f10, %p4;
	ld.global.f32 	%f13, [%rd13+8];
	setp.gt.f32 	%p5, %f13, %f12;
	selp.b32 	%r58, 2, %r57, %p5;
	selp.f32 	%f14, %f13, %f12, %p5;
	ld.global.f32 	%f15, [%rd13+12];
	setp.gt.f32 	%p6, %f15, %f14;
	selp.b32 	%r87, 3, %r58, %p6;
	mov.u32 	%r95, %r96;
	mov.u32 	%r96, %r94;
	mov.u32 	%r97, %r93;
	mov.u32 	%r98, %r92;
	mov.u32 	%r90, %r91;
	mov.u32 	%r89, %r28;
$L__BB1_5:
	add.s32 	%r66, %r87, %r88;
	mul.hi.s32 	%r67, %r66, 954437177;
	shr.u32 	%r68, %r67, 31;
	shr.s32 	%r69, %r67, 1;
	add.s32 	%r70, %r69, %r68;
	mul.lo.s32 	%r71, %r70, 9;
	sub.s32 	%r40, %r66, %r71;
	mul.wide.s32 	%rd14, %r40, 4;
	add.s64 	%rd15, %rd3, %rd14;
	shl.b32 	%r72, %r40, 2;
	ld.global.f32 	%f16, [%rd15];
	mul.wide.s32 	%rd16, %r72, 4;
	add.s64 	%rd17, %rd1, %rd16;
	ld.global.f32 	%f17, [%rd17];
	max.f32 	%f18, %f17, 0fCE6E6B28;
	ld.global.f32 	%f19, [%rd17+4];
	max.f32 	%f20, %f18, %f19;
	ld.global.f32 	%f21, [%rd17+8];
	max.f32 	%f22, %f20, %f21;
	ld.global.f32 	%f23, [%rd17+12];
	max.f32 	%f24, %f22, %f23;
	mad.lo.s32 	%r73, %r88, 3, %r66;
	mul.wide.s32 	%rd18, %r73, 4;
	add.s64 	%rd19, %rd4, %rd18;
	ld.global.u32 	%r74, [%rd19];
	add.s32 	%r41, %r74, 1;
	st.global.u32 	[%rd19], %r41;
	fma.rn.f32 	%f25, %f24, 0f3F666666, %f16;
	add.s64 	%rd5, %rd1, %rd18;
	ld.global.f32 	%f3, [%rd5];
	sub.f32 	%f4, %f25, %f3;
	abs.f32 	%f26, %f4;
	setp.leu.f32 	%p7, %f26, 0f3C23D70A;
	@%p7 bra 	$L__BB1_7;
	cvt.rn.f32.s32 	%f27, %r41;
	add.f32 	%f28, %f27, 0f3F800000;
	rcp.rn.f32 	%f29, %f28;
	fma.rn.f32 	%f30, %f4, %f29, %f3;
	st.global.f32 	[%rd5], %f30;
$L__BB1_7:
	setp.ne.s32 	%p8, %r40, 8;
	mov.u32 	%r88, %r40;
	mov.u32 	%r91, %r98;
	mov.u32 	%r92, %r97;
	mov.u32 	%r93, %r96;
	mov.u32 	%r94, %r95;
	@%p8 bra 	$L__BB1_2;
	cvt.rn.f32.u32 	%f31, %r80;
	mul.f32 	%f32, %f31, 0fBA83126F;
	fma.rn.f32 	%f33, %f32, 0f3BBB989D, 0f3F000000;
	cvt.sat.f32.f32 	%f34, %f33;
	mov.f32 	%f35, 0f4B400001;
	mov.f32 	%f36, 0f437C0000;
	fma.rm.f32 	%f37, %f34, %f36, %f35;
	add.f32 	%f38, %f37, 0fCB40007F;
	neg.f32 	%f39, %f38;
	fma.rn.f32 	%f40, %f32, 0f3FB8AA3B, %f39;
	fma.rn.f32 	%f41, %f32, 0f32A57060, %f40;
	mov.b32 	%r76, %f37;
	shl.b32 	%r77, %r76, 23;
	mov.b32 	%f42, %r77;
	ex2.approx.ftz.f32 	%f43, %f41;
	mul.f32 	%f44, %f43, %f42;
	add.s32 	%r80, %r80, 1;
	setp.ne.s32 	%p9, %r80, 1000;
	mov.b32 	%r88, 8;
	mov.u32 	%r91, %r98;
	mov.u32 	%r92, %r97;
	mov.u32 	%r93, %r96;
	mov.u32 	%r94, %r95;
	@%p9 bra 	$L__BB1_2;
	st.global.v2.u32 	[%rd2], {%r89, %r90};
	st.global.v2.u32 	[%rd2+8], {%r98, %r97};
	st.global.v2.u32 	[%rd2+16], {%r96, %r95};
	st.global.v2.u32 	[%rd2+24], {%r8, %r9};
	st.global.f32 	[%rd2+32], %f1;
	st.global.f64 	[%rd2+40], %fd1;
$L__BB1_10:
	ret;

}


// ===== COMPILED SASS (sm_100) =====

	.target	sm_100

	.elftype	@"ET_EXEC"


//--------------------- .note.nv.tkinfo           --------------------------
	.section	.note.nv.tkinfo,"",@"SHT_NOTE"
	.sectionflags	@"SHF_NOTE_NV_TKINFO"
	.tkinfo
        /*0018*/ 	.word	0x00000002
        /*0030*/ 	.string	""
        /*0030*/ 	.string	"ptxas"
        /*0030*/ 	.string	"Cuda compilation tools, release 13.0, V13.0.88"
        /*0030*/ 	.string	"Build cuda_13.0.r13.0/compiler.36424714_0"
        /*0030*/ 	.string	"-arch sm_100 -m 64 "



//--------------------- .note.nv.cuinfo           --------------------------
	.section	.note.nv.cuinfo,"",@"SHT_NOTE"
	.sectionflags	@"SHF_NOTE_NV_CUINFO"
        /*0018*/ 	.short	0x0002
        /*001a*/ 	.short	0x0064
        /*001c*/ 	.short	0x0082
	.zero		2


//--------------------- .nv.info                  --------------------------
	.section	.nv.info,"",@"SHT_CUDA_INFO"
	.align	4


	//----- nvinfo : EIATTR_REGCOUNT
	.align		4
        /*0000*/ 	.byte	0x04, 0x2f
        /*0002*/ 	.short	(.L_10 - .L_9)
	.align		4
.L_9:
        /*0004*/ 	.word	index@(_Z9init_randP17curandStateXORWOWi)
        /*0008*/ 	.word	0x0000001f


	//----- nvinfo : EIATTR_FRAME_SIZE
	.align		4
.L_10:
        /*000c*/ 	.byte	0x04, 0x11
        /*000e*/ 	.short	(.L_12 - .L_11)
	.align		4
.L_11:
        /*0010*/ 	.word	index@(_Z9init_randP17curandStateXORWOWi)
        /*0014*/ 	.word	0x00000000


	//----- nvinfo : EIATTR_REGCOUNT
	.align		4
.L_12:
        /*0018*/ 	.byte	0x04, 0x2f
        /*001a*/ 	.short	(.L_14 - .L_13)
	.align		4
.L_13:
        /*001c*/ 	.word	index@(_Z7q_trainPfS_P17curandStateXORWOWPi)
        /*0020*/ 	.word	0x00000020


	//----- nvinfo : EIATTR_FRAME_SIZE
	.align		4
.L_14:
        /*0024*/ 	.byte	0x04, 0x11
        /*0026*/ 	.short	(.L_16 - .L_15)
	.align		4
.L_15:
        /*0028*/ 	.word	index@($__internal_0_$__cuda_sm20_rcp_rn_f32_slowpath)
        /*002c*/ 	.word	0x00000000


	//----- nvinfo : EIATTR_FRAME_SIZE
	.align		4
.L_16:
        /*0030*/ 	.byte	0x04, 0x11
        /*0032*/ 	.short	(.L_18 - .L_17)
	.align		4
.L_17:
        /*0034*/ 	.word	index@(_Z7q_trainPfS_P17curandStateXORWOWPi)
        /*0038*/ 	.word	0x00000000


	//----- nvinfo : EIATTR_MIN_STACK_SIZE
	.align		4
.L_18:
        /*003c*/ 	.byte	0x04, 0x12
        /*003e*/ 	.short	(.L_20 - .L_19)
	.align		4
.L_19:
        /*0040*/ 	.word	index@(_Z7q_trainPfS_P17curandStateXORWOWPi)
        /*0044*/ 	.word	0x00000000


	//----- nvinfo : EIATTR_MIN_STACK_SIZE
	.align		4
.L_20:
        /*0048*/ 	.byte	0x04, 0x12
        /*004a*/ 	.short	(.L_22 - .L_21)
	.align		4
.L_21:
        /*004c*/ 	.word	index@(_Z9init_randP17curandStateXORWOWi)
        /*0050*/ 	.word	0x00000000
.L_22:


//--------------------- .nv.compat                --------------------------
	.section	.nv.compat,"",@"SHT_CUDA_COMPAT_INFO"
	.align	4
        /*0000*/ 	.byte	0x02, 0x09, 0x00, 0x00, 0x02, 0x02, 0x01, 0x00, 0x02, 0x05, 0x05, 0x00, 0x03, 0x07, 0x01, 0x01
        /*0010*/ 	.byte	0x02, 0x03, 0x00, 0x00, 0x02, 0x06, 0x01, 0x00, 0x04, 0x0b, 0x08, 0x00, 0x01, 0x00, 0x00, 0x00
        /*0020*/ 	.byte	0x00, 0x00, 0x00, 0x00


//--------------------- .nv.info._Z7q_trainPfS_P17curandStateXORWOWPi --------------------------
	.section	.nv.info._Z7q_trainPfS_P17curandStateXORWOWPi,"",@"SHT_CUDA_INFO"
	.sectionflags	@""
	.align	4


	//----- nvinfo : EIATTR_CUDA_API_VERSION
	.align		4
        /*0000*/ 	.byte	0x04, 0x37
        /*0002*/ 	.short	(.L_24 - .L_23)
.L_23:
        /*0004*/ 	.word	0x00000082


	//----- nvinfo : EIATTR_KPARAM_INFO
	.align		4
.L_24:
        /*0008*/ 	.byte	0x04, 0x17
        /*000a*/ 	.short	(.L_26 - .L_25)
.L_25:
        /*000c*/ 	.word	0x00000000
        /*0010*/ 	.short	0x0003
        /*0012*/ 	.short	0x0018
        /*0014*/ 	.byte	0x00, 0xf5, 0x21, 0x00


	//----- nvinfo : EIATTR_KPARAM_INFO
	.align		4
.L_26:
        /*0018*/ 	.byte	0x04, 0x17
        /*001a*/ 	.short	(.L_28 - .L_27)
.L_27:
        /*001c*/ 	.word	0x00000000
        /*0020*/ 	.short	0x0002
        /*0022*/ 	.short	0x0010
        /*0024*/ 	.byte	0x00, 0xf5, 0x21, 0x00


	//----- nvinfo : EIATTR_KPARAM_INFO
	.align		4
.L_28:
        /*0028*/ 	.byte	0x04, 0x17
        /*002a*/ 	.short	(.L_30 - .L_29)
.L_29:
        /*002c*/ 	.word	0x00000000
        /*0030*/ 	.short	0x0001
        /*0032*/ 	.short	0x0008
        /*0034*/ 	.byte	0x00, 0xf5, 0x21, 0x00


	//----- nvinfo : EIATTR_KPARAM_INFO
	.align		4
.L_30:
        /*0038*/ 	.byte	0x04, 0x17
        /*003a*/ 	.short	(.L_32 - .L_31)
.L_31:
        /*003c*/ 	.word	0x00000000
        /*0040*/ 	.short	0x0000
        /*0042*/ 	.short	0x0000
        /*0044*/ 	.byte	0x00, 0xf5, 0x21, 0x00


	//----- nvinfo : EIATTR_SPARSE_MMA_MASK
	.align		4
.L_32:
        /*0048*/ 	.byte	0x03, 0x50
        /*004a*/ 	.short	0x0000


	//----- nvinfo : EIATTR_MAXREG_COUNT
	.align		4
        /*004c*/ 	.byte	0x03, 0x1b
        /*004e*/ 	.short	0x00ff


	//----- nvinfo : EIATTR_MERCURY_ISA_VERSION
	.align		4
        /*0050*/ 	.byte	0x03, 0x5f
        /*0052*/ 	.short	0x0101


	//----- nvinfo : EIATTR_VRC_CTA_INIT_COUNT
	.align		4
        /*0054*/ 	.byte	0x02, 0x4a
	.zero		1
	.zero		1


	//----- nvinfo : EIATTR_EXIT_INSTR_OFFSETS
	.align		4
        /*0058*/ 	.byte	0x04, 0x1c
        /*005a*/ 	.short	(.L_34 - .L_33)


	//   ....[0]....
.L_33:
        /*005c*/ 	.word	0x00000060


	//   ....[1]....
        /*0060*/ 	.word	0x00000960


	//----- nvinfo : EIATTR_CRS_STACK_SIZE
	.align		4
.L_34:
        /*0064*/ 	.byte	0x04, 0x1e
        /*0066*/ 	.short	(.L_36 - .L_35)
.L_35:
        /*0068*/ 	.word	0x00000000


	//----- nvinfo : EIATTR_CBANK_PARAM_SIZE
	.align		4
.L_36:
        /*006c*/ 	.byte	0x03, 0x19
        /*006e*/ 	.short	0x0020


	//----- nvinfo : EIATTR_PARAM_CBANK
	.align		4
        /*0070*/ 	.byte	0x04, 0x0a
        /*0072*/ 	.short	(.L_38 - .L_37)
	.align		4
.L_37:
        /*0074*/ 	.word	index@(.nv.constant0._Z7q_trainPfS_P17curandStateXORWOWPi)
        /*0078*/ 	.short	0x0380
        /*007a*/ 	.short	0x0020


	//----- nvinfo : EIATTR_SW_WAR
	.align		4
.L_38:
        /*007c*/ 	.byte	0x04, 0x36
        /*007e*/ 	.short	(.L_40 - .L_39)
.L_39:
        /*0080*/ 	.word	0x00000008
.L_40:


//--------------------- .nv.info._Z9init_randP17curandStateXORWOWi --------------------------
	.section	.nv.info._Z9init_randP17curandStateXORWOWi,"",@"SHT_CUDA_INFO"
	.sectionflags	@""
	.align	4


	//----- nvinfo : EIATTR_CUDA_API_VERSION
	.align		4
        /*0000*/ 	.byte	0x04, 0x37
        /*0002*/ 	.short	(.L_42 - .L_41)
.L_41:
        /*0004*/ 	.word	0x00000082


	//----- nvinfo : EIATTR_KPARAM_INFO
	.align		4
.L_42:
        /*0008*/ 	.byte	0x04, 0x17
        /*000a*/ 	.short	(.L_44 - .L_43)
.L_43:
        /*000c*/ 	.word	0x00000000
        /*0010*/ 	.short	0x0001
        /*0012*/ 	.short	0x0008
        /*0014*/ 	.byte	0x00, 0xf0, 0x11, 0x00


	//----- nvinfo : EIATTR_KPARAM_INFO
	.align		4
.L_44:
        /*0018*/ 	.byte	0x04, 0x17
        /*001a*/ 	.short	(.L_46 - .L_45)
.L_45:
        /*001c*/ 	.word	0x00000000
        /*0020*/ 	.short	0x0000
        /*0022*/ 	.short	0x0000
        /*0024*/ 	.byte	0x00, 0xf5, 0x21, 0x00


	//----- nvinfo : EIATTR_SPARSE_MMA_MASK
	.align		4
.L_46:
        /*0028*/ 	.byte	0x03, 0x50
        /*002a*/ 	.short	0x0000


	//----- nvinfo : EIATTR_MAXREG_COUNT
	.align		4
        /*002c*/ 	.byte	0x03, 0x1b
        /*002e*/ 	.short	0x00ff


	//----- nvinfo : EIATTR_MERCURY_ISA_VERSION
	.align		4
        /*0030*/ 	.byte	0x03, 0x5f
        /*0032*/ 	.short	0x0101


	//----- nvinfo : EIATTR_VRC_CTA_INIT_COUNT
	.align		4
        /*0034*/ 	.byte	0x02, 0x4a
	.zero		1
	.zero		1


	//----- nvinfo : EIATTR_EXIT_INSTR_OFFSETS
	.align		4
        /*0038*/ 	.byte	0x04, 0x1c
        /*003a*/ 	.short	(.L_48 - .L_47)


	//   ....[0]....
.L_47:
        /*003c*/ 	.word	0x00000060


	//   ....[1]....
        /*0040*/ 	.word	0x00000f00


	//----- nvinfo : EIATTR_CRS_STACK_SIZE
	.align		4
.L_48:
        /*0044*/ 	.byte	0x04, 0x1e
        /*0046*/ 	.short	(.L_50 - .L_49)
.L_49:
        /*0048*/ 	.word	0x00000000


	//----- nvinfo : EIATTR_CBANK_PARAM_SIZE
	.align		4
.L_50:
        /*004c*/ 	.byte	0x03, 0x19
        /*004e*/ 	.short	0x000c


	//----- nvinfo : EIATTR_PARAM_CBANK
	.align		4
        /*0050*/ 	.byte	0x04, 0x0a
        /*0052*/ 	.short	(.L_52 - .L_51)
	.align		4
.L_51:
        /*0054*/ 	.word	index@(.nv.constant0._Z9init_randP17curandStateXORWOWi)
        /*0058*/ 	.short	0x0380
        /*005a*/ 	.short	0x000c


	//----- nvinfo : EIATTR_SW_WAR
	.align		4
.L_52:
        /*005c*/ 	.byte	0x04, 0x36
        /*005e*/ 	.short	(.L_54 - .L_53)
.L_53:
        /*0060*/ 	.word	0x00000008
.L_54:


//--------------------- .nv.callgraph             --------------------------
	.section	.nv.callgraph,"",@"SHT_CUDA_CALLGRAPH"
	.align	4
	.sectionentsize	8
	.align		4
        /*0000*/ 	.word	0x00000000
	.align		4
        /*0004*/ 	.word	0xffffffff
	.align		4
        /*0008*/ 	.word	0x00000000
	.align		4
        /*000c*/ 	.word	0xfffffffe
	.align		4
        /*0010*/ 	.word	0x00000000
	.align		4
        /*0014*/ 	.word	0xfffffffd
	.align		4
        /*0018*/ 	.word	0x00000000
	.align		4
        /*001c*/ 	.word	0xfffffffc


//--------------------- .nv.constant4             --------------------------
	.section	.nv.constant4,"a",@progbits
	.align	8
	.align		8
.nv.constant4:
        /*0000*/ 	.dword	precalc_xorwow_matrix
	.align		8
        /*0008*/ 	.dword	precalc_xorwow_offset_matrix
	.align		8
        /*0010*/ 	.dword	mrg32k3aM1
	.align		8
        /*0018*/ 	.dword	mrg32k3aM2
	.align		8
        /*0020*/ 	.dword	mrg32k3aM1SubSeq
	.align		8
        /*0028*/ 	.dword	mrg32k3aM2SubSeq
	.align		8
        /*0030*/ 	.dword	mrg32k3aM1Seq
	.align		8
        /*0038*/ 	.dword	mrg32k3aM2Seq


//--------------------- .nv.constant3             --------------------------
	.section	.nv.constant3,"a",@progbits
	.align	8
.nv.constant3:
	.type		__cr_lgamma_table,@object
	.size		__cr_lgamma_table,(.L_8 - __cr_lgamma_table)
__cr_lgamma_table:
        /*0000*/ 	.byte	0x00, 0x00, 0x00, 0x00, 0x00, 0x00, 0x00, 0x00, 0x00, 0x00, 0x00, 0x00, 0x00, 0x00, 0x00, 0x00
        /*0010*/ 	.byte	0xef, 0x39, 0xfa, 0xfe, 0x42, 0x2e, 0xe6, 0x3f, 0x02, 0x20, 0x2a, 0xfa, 0x0b, 0xab, 0xfc, 0x3f
        /*0020*/ 	.byte	0xf9, 0x2c, 0x92, 0x7c, 0xa7, 0x6c, 0x09, 0x40, 0xc9, 0x79, 0x44, 0x3c, 0x64, 0x26, 0x13, 0x40
        /*0030*/ 	.byte	0xca, 0x01, 0xcf, 0x3a, 0x27, 0x51, 0x1a, 0x40, 0x30, 0xcc, 0x2d, 0xf3, 0xe1, 0x0c, 0x21, 0x40
        /*0040*/ 	.byte	0x0d, 0xb7, 0xfc, 0x82, 0x8e, 0x35, 0x25, 0x40
.L_8:


//--------------------- .text._Z7q_trainPfS_P17curandStateXORWOWPi --------------------------
	.section	.text._Z7q_trainPfS_P17curandStateXORWOWPi,"ax",@progbits
	.align	128
        .global         _Z7q_trainPfS_P17curandStateXORWOWPi
        .type           _Z7q_trainPfS_P17curandStateXORWOWPi,@function
        .size           _Z7q_trainPfS_P17curandStateXORWOWPi,(.L_x_23 - _Z7q_trainPfS_P17curandStateXORWOWPi)
        .other          _Z7q_trainPfS_P17curandStateXORWOWPi,@"STO_CUDA_ENTRY STV_DEFAULT"
_Z7q_trainPfS_P17curandStateXORWOWPi:
.text._Z7q_trainPfS_P17curandStateXORWOWPi:
[----:B------:R-:W-:Y:S01]  /*0000*/  LDC R1, c[0x0][0x37c] ;  /* 0x0000df00ff017b82 */ /* 0x000fe20000000800 */
[----:B------:R-:W0:Y:S07]  /*0010*/  S2R R21, SR_TID.X ;  /* 0x0000000000157919 */ /* 0x000e2e0000002100 */
[----:B------:R-:W0:Y:S08]  /*0020*/  S2UR UR4, SR_CTAID.X ;  /* 0x00000000000479c3 */ /* 0x000e300000002500 */
[----:B------:R-:W0:Y:S02]  /*0030*/  LDC R0, c[0x0][0x360] ;  /* 0x0000d800ff007b82 */ /* 0x000e240000000800 */
[----:B0-----:R-:W-:-:S05]  /*0040*/  IMAD R21, R0, UR4, R21 ;  /* 0x0000000400157c24 */ /* 0x001fca000f8e0215 */
[----:B------:R-:W-:-:S13]  /*0050*/  ISETP.GT.AND P0, PT, R21, 0x8, PT ;  /* 0x000000081500780c */ /* 0x000fda0003f04270 */
[----:B------:R-:W-:Y:S05]  /*0060*/  @P0 EXIT ;  /* 0x000000000000094d */ /* 0x000fea0003800000 */
[----:B------:R-:W0:Y:S01]  /*0070*/  LDC.64 R14, c[0x0][0x390] ;  /* 0x0000e400ff0e7b82 */ /* 0x000e220000000a00 */
[----:B------:R-:W1:Y:S01]  /*0080*/  LDCU.64 UR6, c[0x0][0x358] ;  /* 0x00006b00ff0677ac */ /* 0x000e620008000a00 */
[----:B0-----:R-:W-:-:S05]  /*0090*/  IMAD.WIDE R14, R21, 0x30, R14 ;  /* 0x00000030150e7825 */ /* 0x001fca00078e020e */
[----:B-1----:R0:W5:Y:S04]  /*00a0*/  LDG.E R25, desc[UR6][R14.64+0x20] ;  /* 0x000020060e197981 */ /* 0x002168000c1e1900 */
[----:B------:R0:W5:Y:S04]  /*00b0*/  LDG.E.64 R12, desc[UR6][R14.64+0x28] ;  /* 0x000028060e0c7981 */ /* 0x000168000c1e1b00 */
[----:B------:R0:W5:Y:S04]  /*00c0*/  LDG.E.64 R10, desc[UR6][R14.64] ;  /* 0x000000060e0a7981 */ /* 0x000168000c1e1b00 */
[----:B------:R0:W5:Y:S04]  /*00d0*/  LDG.E.64 R8, desc[UR6][R14.64+0x8] ;  /* 0x000008060e087981 */ /* 0x000168000c1e1b00 */
[----:B------:R0:W5:Y:S04]  /*00e0*/  LDG.E.64 R6, desc[UR6][R14.64+0x10] ;  /* 0x000010060e067981 */ /* 0x000168000c1e1b00 */
[----:B------:R0:W5:Y:S01]  /*00f0*/  LDG.E.64 R4, desc[UR6][R14.64+0x18] ;  /* 0x000018060e047981 */ /* 0x000162000c1e1b00 */
[----:B------:R-:W-:Y:S01]  /*0100*/  IMAD.MOV.U32 R0, RZ, RZ, 0x3f800000 ;  /* 0x3f800000ff007424 */ /* 0x000fe200078e00ff */
[----:B------:R-:W-:-:S06]  /*0110*/  UMOV UR4, URZ ;  /* 0x000000ff00047c82 */ /* 0x000fcc0008000000 */
.L_x_8:
[----:B------:R-:W-:Y:S01]  /*0120*/  BSSY.RECONVERGENT B0, `(.L_x_0) ;  /* 0x0000068000007945 */ /* 0x000fe20003800200 */
.L_x_6:
[----:B-----5:R-:W-:Y:S01]  /*0130*/  SHF.R.U32.HI R2, RZ, 0x2, R11 ;  /* 0x00000002ff027819 */ /* 0x020fe2000001160b */
[----:B------:R-:W-:Y:S01]  /*0140*/  IMAD.SHL.U32 R16, R7, 0x10, RZ ;  /* 0x0000001007107824 */ /* 0x000fe200078e00ff */
[----:B------:R-:W-:Y:S02]  /*0150*/  IADD3 R29, PT, PT, R10, 0x587c5, RZ ;  /* 0x000587c50a1d7810 */ /* 0x000fe40007ffe0ff */
[----:B------:R-:W-:-:S05]  /*0160*/  LOP3.LUT R2, R2, R11, RZ, 0x3c, !PT ;  /* 0x0000000b02027212 */ /* 0x000fca00078e3cff */
[----:B------:R-:W-:-:S05]  /*0170*/  IMAD.SHL.U32 R3, R2, 0x2, RZ ;  /* 0x0000000202037824 */ /* 0x000fca00078e00ff */
[----:B------:R-:W-:Y:S01]  /*0180*/  LOP3.LUT R3, R7, R16, R3, 0x96, !PT ;  /* 0x0000001007037212 */ /* 0x000fe200078e9603 */
[----:B------:R-:W-:-:S03]  /*0190*/  IMAD.MOV.U32 R16, RZ, RZ, 0x2f800000 ;  /* 0x2f800000ff107424 */ /* 0x000fc600078e00ff */
[----:B------:R-:W-:-:S05]  /*01a0*/  LOP3.LUT R2, R3, R2, RZ, 0x3c, !PT ;  /* 0x0000000203027212 */ /* 0x000fca00078e3cff */
[----:B------:R-:W-:-:S05]  /*01b0*/  IMAD.IADD R3, R2, 0x1, R29 ;  /* 0x0000000102037824 */ /* 0x000fca00078e021d */
[----:B------:R-:W-:-:S05]  /*01c0*/  I2FP.F32.U32 R3, R3 ;  /* 0x0000000300037245 */ /* 0x000fca0000201000 */
[----:B------:R-:W-:-:S05]  /*01d0*/  FFMA R3, R3, R16, 1.1641532182693481445e-10 ;  /* 0x2f00000003037423 */ /* 0x000fca0000000010 */
[----:B------:R-:W-:-:S13]  /*01e0*/  FSETP.GEU.AND P0, PT, R3, R0, PT ;  /* 0x000000000300720b */ /* 0x000fda0003f0e000 */
[----:B------:R-:W1:Y:S01]  /*01f0*/  @P0 LDC.64 R16, c[0x0][0x380] ;  /* 0x0000e000ff100b82 */ /* 0x000e620000000a00 */
[----:B------:R-:W-:-:S04]  /*0200*/  @P0 IMAD.SHL.U32 R3, R21, 0x4, RZ ;  /* 0x0000000415030824 */ /* 0x000fc800078e00ff */
[----:B-1----:R-:W-:-:S05]  /*0210*/  @P0 IMAD.WIDE R16, R3, 0x4, R16 ;  /* 0x0000000403100825 */ /* 0x002fca00078e0210 */
[----:B------:R-:W2:Y:S04]  /*0220*/  @P0 LDG.E R26, desc[UR6][R16.64] ;  /* 0x00000006101a0981 */ /* 0x000ea8000c1e1900 */
[----:B------:R-:W3:Y:S04]  /*0230*/  @P0 LDG.E R23, desc[UR6][R16.64+0x4] ;  /* 0x0000040610170981 */ /* 0x000ee8000c1e1900 */
[----:B------:R-:W4:Y:S04]  /*0240*/  @P0 LDG.E R11, desc[UR6][R16.64+0x8] ;  /* 0x00000806100b0981 */ /* 0x000f28000c1e1900 */
[----:B------:R1:W4:Y:S01]  /*0250*/  @P0 LDG.E R18, desc[UR6][R16.64+0xc] ;  /* 0x00000c0610120981 */ /* 0x000322000c1e1900 */
[----:B------:R-:W-:Y:S01]  /*0260*/  @!P0 SHF.R.U32.HI R3, RZ, 0x2, R8 ;  /* 0x00000002ff038819 */ /* 0x000fe20000011608 */
[----:B------:R-:W-:Y:S01]  /*0270*/  @!P0 VIADD R10, R10, 0xb0f8a ;  /* 0x000b0f8a0a0a8836 */ /* 0x000fe20000000000 */
[----:B------:R-:W-:-:S02]  /*0280*/  @!P0 SHF.L.U32 R20, R2, 0x4, RZ ;  /* 0x0000000402148819 */ /* 0x000fc400000006ff */
[----:B------:R-:W-:-:S05]  /*0290*/  @!P0 LOP3.LUT R3, R3, R8, RZ, 0x3c, !PT ;  /* 0x0000000803038212 */ /* 0x000fca00078e3cff */
[----:B------:R-:W-:-:S05]  /*02a0*/  @!P0 IMAD.SHL.U32 R19, R3, 0x2, RZ ;  /* 0x0000000203138824 */ /* 0x000fca00078e00ff */
[----:B------:R-:W-:-:S04]  /*02b0*/  @!P0 LOP3.LUT R3, R3, R19, R20, 0x96, !PT ;  /* 0x0000001303038212 */ /* 0x000fc800078e9614 */
[----:B------:R-:W-:Y:S02]  /*02c0*/  @!P0 LOP3.LUT R3, R3, R2, RZ, 0x3c, !PT ;  /* 0x0000000203038212 */ /* 0x000fe400078e3cff */
[C---:B--2---:R-:W-:Y:S02]  /*02d0*/  @P0 FMNMX R22, R26.reuse, -1.00000000000000000000e+09, !PT ;  /* 0xce6e6b281a160809 */ /* 0x044fe40007800000 */
[----:B------:R-:W-:Y:S02]  /*02e0*/  @P0 FSETP.GT.AND P2, PT, R26, -1.00000000000000000000e+09, PT ;  /* 0xce6e6b281a00080b */ /* 0x000fe40003f44000 */
[-C--:B---3--:R-:W-:Y:S02]  /*02f0*/  @P0 FSETP.GT.AND P1, PT, R23, R22.reuse, PT ;  /* 0x000000161700020b */ /* 0x088fe40003f24000 */
[----:B-1----:R-:W-:Y:S01]  /*0300*/  @P0 SEL R16, R24, RZ, !P2 ;  /* 0x000000ff18100207 */ /* 0x002fe20005000000 */
[----:B------:R-:W-:Y:S01]  /*0310*/  @!P0 IMAD.IADD R24, R3, 0x1, R10 ;  /* 0x0000000103188824 */ /* 0x000fe200078e020a */
[----:B------:R-:W-:-:S02]  /*0320*/  @P0 FSEL R22, R23, R22, P1 ;  /* 0x0000001617160208 */ /* 0x000fc40000800000 */
[----:B------:R-:W-:Y:S02]  /*0330*/  @P0 SEL R16, R16, 0x1, !P1 ;  /* 0x0000000110100807 */ /* 0x000fe40004800000 */
[CC--:B----4-:R-:W-:Y:S02]  /*0340*/  @P0 FSETP.GT.AND P2, PT, R11.reuse, R22.reuse, PT ;  /* 0x000000160b00020b */ /* 0x0d0fe40003f44000 */
[----:B------:R-:W-:Y:S02]  /*0350*/  @!P0 LOP3.LUT R24, R24, 0x3, RZ, 0xc0, !PT ;  /* 0x0000000318188812 */ /* 0x000fe400078ec0ff */
[----:B------:R-:W-:Y:S02]  /*0360*/  @P0 FSEL R11, R11, R22, P2 ;  /* 0x000000160b0b0208 */ /* 0x000fe40001000000 */
[----:B------:R-:W-:Y:S02]  /*0370*/  @P0 SEL R16, R16, 0x2, !P2 ;  /* 0x0000000210100807 */ /* 0x000fe40005000000 */
[----:B------:R-:W-:-:S04]  /*0380*/  @P0 FSETP.GT.AND P1, PT, R18, R11, PT ;  /* 0x0000000b1200020b */ /* 0x000fc80003f24000 */
[----:B------:R-:W-:Y:S02]  /*0390*/  @P0 SEL R24, R16, 0x3, !P1 ;  /* 0x0000000310180807 */ /* 0x000fe40004800000 */
[----:B------:R-:W1:Y:S02]  /*03a0*/  LDC.64 R16, c[0x0][0x380] ;  /* 0x0000e000ff107b82 */ /* 0x000e640000000a00 */
[----:B------:R-:W-:-:S05]  /*03b0*/  IADD3 R20, PT, PT, R24, R21, RZ ;  /* 0x0000001518147210 */ /* 0x000fca0007ffe0ff */
[----:B------:R-:W-:-:S05]  /*03c0*/  IMAD.HI R11, R20, 0x38e38e39, RZ ;  /* 0x38e38e39140b7827 */ /* 0x000fca00078e02ff */
[----:B------:R-:W-:-:S04]  /*03d0*/  SHF.R.S32.HI R18, RZ, 0x1, R11 ;  /* 0x00000001ff127819 */ /* 0x000fc8000001140b */
[----:B------:R-:W-:-:S05]  /*03e0*/  LEA.HI R27, R11, R18, RZ, 0x1 ;  /* 0x000000120b1b7211 */ /* 0x000fca00078f08ff */
[----:B------:R-:W-:-:S04]  /*03f0*/  IMAD R27, R27, -0x9, R20 ;  /* 0xfffffff71b1b7824 */ /* 0x000fc800078e0214 */
[----:B------:R-:W-:-:S04]  /*0400*/  IMAD.SHL.U32 R19, R27, 0x4, RZ ;  /* 0x000000041b137824 */ /* 0x000fc800078e00ff */
[----:B-1----:R-:W-:-:S05]  /*0410*/  IMAD.WIDE R18, R19, 0x4, R16 ;  /* 0x0000000413127825 */ /* 0x002fca00078e0210 */
[----:B------:R-:W2:Y:S04]  /*0420*/  LDG.E R26, desc[UR6][R18.64] ;  /* 0x00000006121a7981 */ /* 0x000ea8000c1e1900 */
[----:B------:R-:W2:Y:S01]  /*0430*/  LDG.E R28, desc[UR6][R18.64+0x4] ;  /* 0x00000406121c7981 */ /* 0x000ea2000c1e1900 */
[----:B------:R-:W-:Y:S02]  /*0440*/  IMAD R23, R21, 0x3, R20 ;  /* 0x0000000315177824 */ /* 0x000fe400078e0214 */
[----:B------:R-:W1:Y:S01]  /*0450*/  LDC.64 R20, c[0x0][0x398] ;  /* 0x0000e600ff147b82 */ /* 0x000e620000000a00 */
[----:B------:R-:W3:Y:S04]  /*0460*/  LDG.E R11, desc[UR6][R18.64+0x8] ;  /* 0x00000806120b7981 */ /* 0x000ee8000c1e1900 */
[----:B------:R1:W3:Y:S02]  /*0470*/  LDG.E R22, desc[UR6][R18.64+0xc] ;  /* 0x00000c0612167981 */ /* 0x0002e4000c1e1900 */
[----:B-1----:R-:W-:-:S02]  /*0480*/  IMAD.WIDE R18, R23, 0x4, R20 ;  /* 0x0000000417127825 */ /* 0x002fc400078e0214 */
[----:B------:R-:W1:Y:S01]  /*0490*/  LDC.64 R20, c[0x0][0x388] ;  /* 0x0000e200ff147b82 */ /* 0x000e620000000a00 */
[----:B--2---:R-:W-:-:S04]  /*04a0*/  FMNMX3 R26, R26, -1.00000000000000000000e+09, R28, !PT ;  /* 0xce6e6b281a1a7876 */ /* 0x004fc8000780001c */
[----:B---3--:R-:W-:Y:S02]  /*04b0*/  FMNMX3 R11, R26, R11, R22, !PT ;  /* 0x0000000b1a0b7276 */ /* 0x008fe40007800016 */
[----:B------:R-:W2:Y:S01]  /*04c0*/  LDG.E R22, desc[UR6][R18.64] ;  /* 0x0000000612167981 */ /* 0x000ea2000c1e1900 */
[----:B-1----:R-:W-:-:S04]  /*04d0*/  IMAD.WIDE R20, R27, 0x4, R20 ;  /* 0x000000041b147825 */ /* 0x002fc800078e0214 */
[----:B------:R-:W-:Y:S02]  /*04e0*/  IMAD.WIDE R16, R23, 0x4, R16 ;  /* 0x0000000417107825 */ /* 0x000fe400078e0210 */
[----:B------:R-:W3:Y:S02]  /*04f0*/  LDG.E R20, desc[UR6][R20.64] ;  /* 0x0000000614147981 */ /* 0x000ee4000c1e1900 */
[----:B--2---:R-:W-:-:S05]  /*0500*/  VIADD R28, R22, 0x1 ;  /* 0x00000001161c7836 */ /* 0x004fca0000000000 */
[----:B------:R1:W-:Y:S04]  /*0510*/  STG.E desc[UR6][R18.64], R28 ;  /* 0x0000001c12007986 */ /* 0x0003e8000c101906 */
[----:B------:R-:W2:Y:S01]  /*0520*/  LDG.E R26, desc[UR6][R16.64] ;  /* 0x00000006101a7981 */ /* 0x000ea2000c1e1900 */
[----:B---3--:R-:W-:Y:S01]  /*0530*/  FFMA R11, R11, 0.89999997615814208984, R20 ;  /* 0x3f6666660b0b7823 */ /* 0x008fe20000000014 */
[----:B------:R-:W-:Y:S01]  /*0540*/  BSSY.RECONVERGENT B1, `(.L_x_1) ;  /* 0x000001e000017945 */ /* 0x000fe20003800200 */
[----:B------:R-:W-:Y:S01]  /*0550*/  @!P0 MOV R23, R7 ;  /* 0x0000000700178202 */ /* 0x000fe20000000f00 */
[----:B------:R-:W-:Y:S01]  /*0560*/  @!P0 IMAD.MOV.U32 R22, RZ, RZ, R6 ;  /* 0x000000ffff168224 */ /* 0x000fe200078e0006 */
[----:B------:R-:W-:Y:S01]  /*0570*/  @P0 MOV R22, R9 ;  /* 0x0000000900160202 */ /* 0x000fe20000000f00 */
[----:B------:R-:W-:Y:S01]  /*0580*/  @P0 IMAD.MOV.U32 R3, RZ, RZ, R2 ;  /* 0x000000ffff030224 */ /* 0x000fe200078e0002 */
[----:B------:R-:W-:Y:S01]  /*0590*/  @P0 MOV R10, R29 ;  /* 0x0000001d000a0202 */ /* 0x000fe20000000f00 */
[----:B------:R-:W-:-:S02]  /*05a0*/  @P0 IMAD.MOV.U32 R23, RZ, RZ, R6 ;  /* 0x000000ffff170224 */ /* 0x000fc400078e0006 */
[----:B------:R-:W-:Y:S02]  /*05b0*/  @P0 IMAD.MOV.U32 R2, RZ, RZ, R7 ;  /* 0x000000ffff020224 */ /* 0x000fe400078e0007 */
[----:B--2---:R-:W-:Y:S01]  /*05c0*/  FADD R21, R11, -R26 ;  /* 0x8000001a0b157221 */ /* 0x004fe20000000000 */
[----:B------:R-:W-:Y:S02]  /*05d0*/  @!P0 IMAD.MOV.U32 R11, RZ, RZ, R9 ;  /* 0x000000ffff0b8224 */ /* 0x000fe400078e0009 */
[----:B------:R-:W-:Y:S02]  /*05e0*/  @P0 IMAD.MOV.U32 R11, RZ, RZ, R8 ;  /* 0x000000ffff0b0224 */ /* 0x000fe400078e0008 */
[----:B------:R-:W-:-:S13]  /*05f0*/  FSETP.GT.AND P1, PT, |R21|, 0.0099999997764825820923, PT ;  /* 0x3c23d70a1500780b */ /* 0x000fda0003f24200 */
[----:B-1----:R-:W-:Y:S05]  /*0600*/  @!P1 BRA `(.L_x_2) ;  /* 0x0000000000449947 */ /* 0x002fea0003800000 */
[----:B------:R-:W-:Y:S01]  /*0610*/  I2FP.F32.S32 R28, R28 ;  /* 0x0000001c001c7245 */ /* 0x000fe20000201400 */
[----:B------:R-:W-:Y:S04]  /*0620*/  BSSY.RECONVERGENT B2, `(.L_x_3) ;  /* 0x000000d000027945 */ /* 0x000fe80003800200 */
[----:B------:R-:W-:-:S05]  /*0630*/  FADD R9, R28, 1 ;  /* 0x3f8000001c097421 */ /* 0x000fca0000000000 */
[----:B------:R-:W-:-:S04]  /*0640*/  IADD3 R6, PT, PT, R9, 0x1800000, RZ ;  /* 0x0180000009067810 */ /* 0x000fc80007ffe0ff */
[----:B------:R-:W-:-:S04]  /*0650*/  LOP3.LUT R6, R6, 0x7f800000, RZ, 0xc0, !PT ;  /* 0x7f80000006067812 */ /* 0x000fc800078ec0ff */
[----:B------:R-:W-:-:S13]  /*0660*/  ISETP.GT.U32.AND P0, PT, R6, 0x1ffffff, PT ;  /* 0x01ffffff0600780c */ /* 0x000fda0003f04070 */
[----:B------:R-:W-:Y:S05]  /*0670*/  @P0 BRA `(.L_x_4) ;  /* 0x00000000000c0947 */ /* 0x000fea0003800000 */
[----:B------:R-:W-:-:S07]  /*0680*/  MOV R8, 0x6a0 ;  /* 0x000006a000087802 */ /* 0x000fce0000000f00 */
[----:B0-----:R-:W-:Y:S05]  /*0690*/  CALL.REL.NOINC `($__internal_0_$__cuda_sm20_rcp_rn_f32_slowpath) ;  /* 0x0000000000b47944 */ /* 0x001fea0003c00000 */
[----:B------:R-:W-:Y:S05]  /*06a0*/  BRA `(.L_x_5) ;  /* 0x0000000000107947 */ /* 0x000fea0003800000 */
.L_x_4:
[----:B------:R-:W1:Y:S02]  /*06b0*/  MUFU.RCP R6, R9 ;  /* 0x0000000900067308 */ /* 0x000e640000001000 */
[----:B-1----:R-:W-:-:S04]  /*06c0*/  FFMA R7, R9, R6, -1 ;  /* 0xbf80000009077423 */ /* 0x002fc80000000006 */
[----:B------:R-:W-:-:S04]  /*06d0*/  FADD.FTZ R7, -R7, -RZ ;  /* 0x800000ff07077221 */ /* 0x000fc80000010100 */
[----:B------:R-:W-:-:S07]  /*06e0*/  FFMA R6, R6, R7, R6 ;  /* 0x0000000706067223 */ /* 0x000fce0000000006 */
.L_x_5:
[----:B------:R-:W-:Y:S05]  /*06f0*/  BSYNC.RECONVERGENT B2 ;  /* 0x0000000000027941 */ /* 0x000fea0003800200 */
.L_x_3:
[----:B------:R-:W-:-:S05]  /*0700*/  FFMA R21, R21, R6, R26 ;  /* 0x0000000615157223 */ /* 0x000fca000000001a */
[----:B------:R1:W-:Y:S02]  /*0710*/  STG.E desc[UR6][R16.64], R21 ;  /* 0x0000001510007986 */ /* 0x0003e4000c101906 */
.L_x_2:
[----:B------:R-:W-:Y:S05]  /*0720*/  BSYNC.RECONVERGENT B1 ;  /* 0x0000000000017941 */ /* 0x000fea0003800200 */
.L_x_1:
[----:B------:R-:W-:Y:S01]  /*0730*/  ISETP.NE.AND P0, PT, R27, 0x8, PT ;  /* 0x000000081b00780c */ /* 0x000fe20003f05270 */
[----:B-1----:R-:W-:Y:S01]  /*0740*/  IMAD.MOV.U32 R21, RZ, RZ, R27 ;  /* 0x000000ffff157224 */ /* 0x002fe200078e001b */
[----:B------:R-:W-:Y:S01]  /*0750*/  MOV R9, R23 ;  /* 0x0000001700097202 */ /* 0x000fe20000000f00 */
[----:B------:R-:W-:Y:S02]  /*0760*/  IMAD.MOV.U32 R8, RZ, RZ, R22 ;  /* 0x000000ffff087224 */ /* 0x000fe400078e0016 */
[----:B------:R-:W-:Y:S02]  /*0770*/  IMAD.MOV.U32 R6, RZ, RZ, R2 ;  /* 0x000000ffff067224 */ /* 0x000fe400078e0002 */
[----:B------:R-:W-:-:S06]  /*0780*/  IMAD.MOV.U32 R7, RZ, RZ, R3 ;  /* 0x000000ffff077224 */ /* 0x000fcc00078e0003 */
[----:B------:R-:W-:Y:S05]  /*0790*/  @P0 BRA `(.L_x_6) ;  /* 0xfffffff800640947 */ /* 0x000fea000383ffff */
[----:B------:R-:W-:Y:S05]  /*07a0*/  BSYNC.RECONVERGENT B0 ;  /* 0x0000000000007941 */ /* 0x000fea0003800200 */
.L_x_0:
[----:B------:R-:W-:Y:S01]  /*07b0*/  HFMA2 R7, -RZ, RZ, 0.96630859375, -0.0022525787353515625 ;  /* 0x3bbb989dff077431 */ /* 0x000fe200000001ff */
[----:B------:R-:W-:Y:S01]  /*07c0*/  I2FP.F32.U32 R0, UR4 ;  /* 0x0000000400007c45 */ /* 0x000fe20008201000 */
[----:B------:R-:W-:Y:S01]  /*07d0*/  IMAD.MOV.U32 R9, RZ, RZ, 0x437c0000 ;  /* 0x437c0000ff097424 */ /* 0x000fe200078e00ff */
[----:B------:R-:W-:Y:S01]  /*07e0*/  UIADD3 UR4, UPT, UPT, UR4, 0x1, URZ ;  /* 0x0000000104047890 */ /* 0x000fe2000fffe0ff */
[----:B------:R-:W-:Y:S01]  /*07f0*/  MOV R21, 0x8 ;  /* 0x0000000800157802 */ /* 0x000fe20000000f00 */
[----:B------:R-:W-:Y:S02]  /*0800*/  IMAD.MOV.U32 R8, RZ, RZ, R22 ;  /* 0x000000ffff087224 */ /* 0x000fe400078e0016 */
[----:B------:R-:W-:Y:S01]  /*0810*/  FMUL R0, R0, -0.0010000000474974513054 ;  /* 0xba83126f00007820 */ /* 0x000fe20000400000 */
[----:B------:R-:W-:-:S03]  /*0820*/  UISETP.NE.AND UP0, UPT, UR4, 0x3e8, UPT ;  /* 0x000003e80400788c */ /* 0x000fc6000bf05270 */
[----:B------:R-:W-:-:S04]  /*0830*/  FFMA.SAT R6, R0, R7, 0.5 ;  /* 0x3f00000000067423 */ /* 0x000fc80000002007 */
[----:B------:R-:W-:Y:S01]  /*0840*/  FFMA.RM R6, R6, R9, 12582913 ;  /* 0x4b40000106067423 */ /* 0x000fe20000004009 */
[----:B------:R-:W-:-:S03]  /*0850*/  IMAD.MOV.U32 R9, RZ, RZ, R23 ;  /* 0x000000ffff097224 */ /* 0x000fc600078e0017 */
[----:B------:R-:W-:-:S04]  /*0860*/  FADD R7, R6, -12583039 ;  /* 0xcb40007f06077421 */ /* 0x000fc80000000000 */
[----:B------:R-:W-:-:S04]  /*0870*/  FFMA R7, R0, 1.4426950216293334961, -R7 ;  /* 0x3fb8aa3b00077823 */ /* 0x000fc80000000807 */
[----:B------:R-:W-:Y:S01]  /*0880*/  FFMA R16, R0, 1.925963033500011079e-08, R7 ;  /* 0x32a5706000107823 */ /* 0x000fe20000000007 */
[----:B------:R-:W-:Y:S01]  /*0890*/  IMAD.SHL.U32 R0, R6, 0x800000, RZ ;  /* 0x0080000006007824 */ /* 0x000fe200078e00ff */
[----:B------:R-:W-:Y:S02]  /*08a0*/  MOV R6, R2 ;  /* 0x0000000200067202 */ /* 0x000fe40000000f00 */
[----:B------:R-:W1:Y:S02]  /*08b0*/  MUFU.EX2 R7, R16 ;  /* 0x0000001000077308 */ /* 0x000e640000000800 */
[----:B-1----:R-:W-:Y:S01]  /*08c0*/  FMUL R0, R0, R7 ;  /* 0x0000000700007220 */ /* 0x002fe20000400000 */
[----:B------:R-:W-:Y:S01]  /*08d0*/  IMAD.MOV.U32 R7, RZ, RZ, R3 ;  /* 0x000000ffff077224 */ /* 0x000fe200078e0003 */
[----:B------:R-:W-:Y:S06]  /*08e0*/  BRA.U.ANY !UP0, `(.L_x_7) ;  /* 0x0000000108047547 */ /* 0x000fec000b900000 */
[----:B------:R-:W-:Y:S05]  /*08f0*/  BRA `(.L_x_8) ;  /* 0xfffffff800087947 */ /* 0x000fea000383ffff */
.L_x_7:
[----:B------:R-:W-:Y:S04]  /*0900*/  STG.E.64 desc[UR6][R14.64], R10 ;  /* 0x0000000a0e007986 */ /* 0x000fe8000c101b06 */
[----:B------:R-:W-:Y:S04]  /*0910*/  STG.E.64 desc[UR6][R14.64+0x8], R22 ;  /* 0x000008160e007986 */ /* 0x000fe8000c101b06 */
[----:B------:R-:W-:Y:S04]  /*0920*/  STG.E.64 desc[UR6][R14.64+0x10], R2 ;  /* 0x000010020e007986 */ /* 0x000fe8000c101b06 */
[----:B------:R-:W-:Y:S04]  /*0930*/  STG.E.64 desc[UR6][R14.64+0x18], R4 ;  /* 0x000018040e007986 */ /* 0x000fe8000c101b06 */
[----:B------:R-:W-:Y:S04]  /*0940*/  STG.E.64 desc[UR6][R14.64+0x28], R12 ;  /* 0x0000280c0e007986 */ /* 0x000fe8000c101b06 */
[----:B------:R-:W-:Y:S01]  /*0950*/  STG.E desc[UR6][R14.64+0x20], R25 ;  /* 0x000020190e007986 */ /* 0x000fe2000c101906 */
[----:B------:R-:W-:Y:S05]  /*0960*/  EXIT ;  /* 0x000000000000794d */ /* 0x000fea0003800000 */
        .weak           $__internal_0_$__cuda_sm20_rcp_rn_f32_slowpath
        .type           $__internal_0_$__cuda_sm20_rcp_rn_f32_slowpath,@function
        .size           $__internal_0_$__cuda_sm20_rcp_rn_f32_slowpath,(.L_x_23 - $__internal_0_$__cuda_sm20_rcp_rn_f32_slowpath)
$__internal_0_$__cuda_sm20_rcp_rn_f32_slowpath:
[----:B------:R-:W-:Y:S01]  /*0970*/  IMAD.SHL.U32 R7, R9, 0x2, RZ ;  /* 0x0000000209077824 */ /* 0x000fe200078e00ff */
[----:B------:R-:W-:Y:S01]  /*0980*/  BSSY.RECONVERGENT B3, `(.L_x_9) ;  /* 0x0000031000037945 */ /* 0x000fe20003800200 */
[----:B------:R-:W-:-:S03]  /*0990*/  MOV R6, R9 ;  /* 0x0000000900067202 */ /* 0x000fc60000000f00 */
[----:B------:R-:W-:-:S04]  /*09a0*/  SHF.R.U32.HI R7, RZ, 0x18, R7 ;  /* 0x00000018ff077819 */ /* 0x000fc80000011607 */
[----:B------:R-:W-:-:S13]  /*09b0*/  ISETP.NE.U32.AND P0, PT, R7, RZ, PT ;  /* 0x000000ff0700720c */ /* 0x000fda0003f05070 */
[----:B------:R-:W-:Y:S05]  /*09c0*/  @P0 BRA `(.L_x_10) ;  /* 0x0000000000280947 */ /* 0x000fea0003800000 */
[----:B------:R-:W-:-:S05]  /*09d0*/  IMAD.SHL.U32 R7, R6, 0x2, RZ ;  /* 0x0000000206077824 */ /* 0x000fca00078e00ff */
[----:B------:R-:W-:-:S13]  /*09e0*/  ISETP.NE.AND P0, PT, R7, RZ, PT ;  /* 0x000000ff0700720c */ /* 0x000fda0003f05270 */
[----:B------:R-:W-:Y:S01]  /*09f0*/  @P0 FFMA R18, R6, 1.84467440737095516160e+19, RZ ;  /* 0x5f80000006120823 */ /* 0x000fe200000000ff */
[----:B------:R-:W-:Y:S08]  /*0a00*/  @!P0 MUFU.RCP R9, R6 ;  /* 0x0000000600098308 */ /* 0x000ff00000001000 */
[----:B------:R-:W0:Y:S02]  /*0a10*/  @P0 MUFU.RCP R7, R18 ;  /* 0x0000001200070308 */ /* 0x000e240000001000 */
[----:B0-----:R-:W-:-:S04]  /*0a20*/  @P0 FFMA R19, R18, R7, -1 ;  /* 0xbf80000012130423 */ /* 0x001fc80000000007 */
[----:B------:R-:W-:-:S04]  /*0a30*/  @P0 FADD.FTZ R20, -R19, -RZ ;  /* 0x800000ff13140221 */ /* 0x000fc80000010100 */
[----:B------:R-:W-:-:S04]  /*0a40*/  @P0 FFMA R7, R7, R20, R7 ;  /* 0x0000001407070223 */ /* 0x000fc80000000007 */
[----:B------:R-:W-:Y:S01]  /*0a50*/  @P0 FFMA R9, R7, 1.84467440737095516160e+19, RZ ;  /* 0x5f80000007090823 */ /* 0x000fe200000000ff */
[----:B------:R-:W-:Y:S06]  /*0a60*/  BRA `(.L_x_11) ;  /* 0x0000000000887947 */ /* 0x000fec0003800000 */
.L_x_10:
[----:B------:R-:W-:-:S05]  /*0a70*/  VIADD R9, R7, 0xffffff03 ;  /* 0xffffff0307097836 */ /* 0x000fca0000000000 */
[----:B------:R-:W-:-:S13]  /*0a80*/  ISETP.GT.U32.AND P0, PT, R9, 0x1, PT ;  /* 0x000000010900780c */ /* 0x000fda0003f04070 */
[----:B------:R-:W-:Y:S05]  /*0a90*/  @P0 BRA `(.L_x_12) ;  /* 0x0000000000780947 */ /* 0x000fea0003800000 */
[----:B------:R-:W-:Y:S01]  /*0aa0*/  LOP3.LUT R18, R6, 0x7fffff, RZ, 0xc0, !PT ;  /* 0x007fffff06127812 */ /* 0x000fe200078ec0ff */
[----:B------:R-:W-:Y:S01]  /*0ab0*/  HFMA2 R28, -RZ, RZ, 0, 1.78813934326171875e-07 ;  /* 0x00000003ff1c7431 */ /* 0x000fe200000001ff */
[----:B------:R-:W-:Y:S02]  /*0ac0*/  IADD3 R7, PT, PT, R7, -0xfc, RZ ;  /* 0xffffff0407077810 */ /* 0x000fe40007ffe0ff */
[----:B------:R-:W-:-:S04]  /*0ad0*/  LOP3.LUT R19, R18, 0x3f800000, RZ, 0xfc, !PT ;  /* 0x3f80000012137812 */ /* 0x000fc800078efcff */
[----:B------:R-:W0:Y:S02]  /*0ae0*/  MUFU.RCP R18, R19 ;  /* 0x0000001300127308 */ /* 0x000e240000001000 */
[----:B0-----:R-:W-:-:S04]  /*0af0*/  FFMA R20, R19, R18, -1 ;  /* 0xbf80000013147423 */ /* 0x001fc80000000012 */
[----:B------:R-:W-:-:S04]  /*0b00*/  FADD.FTZ R29, -R20, -RZ ;  /* 0x800000ff141d7221 */ /* 0x000fc80000010100 */
[CCC-:B------:R-:W-:Y:S01]  /*0b10*/  FFMA.RM R20, R18.reuse, R29.reuse, R18.reuse ;  /* 0x0000001d12147223 */ /* 0x1c0fe20000004012 */
[----:B------:R-:W-:-:S04]  /*0b20*/  FFMA.RP R29, R18, R29, R18 ;  /* 0x0000001d121d7223 */ /* 0x000fc80000008012 */
[C---:B------:R-:W-:Y:S02]  /*0b30*/  LOP3.LUT R18, R20.reuse, 0x7fffff, RZ, 0xc0, !PT ;  /* 0x007fffff14127812 */ /* 0x040fe400078ec0ff */
[----:B------:R-:W-:Y:S02]  /*0b40*/  FSETP.NEU.FTZ.AND P0, PT, R20, R29, PT ;  /* 0x0000001d1400720b */ /* 0x000fe40003f1d000 */
[----:B------:R-:W-:Y:S02]  /*0b50*/  SHF.L.U32 R29, R28, R9, RZ ;  /* 0x000000091c1d7219 */ /* 0x000fe400000006ff */
[----:B------:R-:W-:Y:S02]  /*0b60*/  LOP3.LUT R18, R18, 0x800000, RZ, 0xfc, !PT ;  /* 0x0080000012127812 */ /* 0x000fe400078efcff */
[----:B------:R-:W-:Y:S02]  /*0b70*/  SEL R19, RZ, 0xffffffff, !P0 ;  /* 0xffffffffff137807 */ /* 0x000fe40004000000 */
[----:B------:R-:W-:-:S02]  /*0b80*/  LOP3.LUT R20, R29, R18, RZ, 0xc0, !PT ;  /* 0x000000121d147212 */ /* 0x000fc400078ec0ff */
[----:B------:R-:W-:Y:S01]  /*0b90*/  SHF.R.U32.HI R7, RZ, R7, R18 ;  /* 0x00000007ff077219 */ /* 0x000fe20000011612 */
[----:B------:R-:W-:Y:S01]  /*0ba0*/  IMAD.MOV R19, RZ, RZ, -R19 ;  /* 0x000000ffff137224 */ /* 0x000fe200078e0a13 */
[----:B------:R-:W-:-:S04]  /*0bb0*/  SHF.R.U32.HI R20, RZ, R9, R20 ;  /* 0x00000009ff147219 */ /* 0x000fc80000011614 */
[----:B------:R-:W-:Y:S02]  /*0bc0*/  LOP3.LUT P1, RZ, R19, R9, R18, 0xf8, !PT ;  /* 0x0000000913ff7212 */ /* 0x000fe4000782f812 */
[C---:B------:R-:W-:Y:S02]  /*0bd0*/  LOP3.LUT P0, RZ, R20.reuse, 0x1, RZ, 0xc0, !PT ;  /* 0x0000000114ff7812 */ /* 0x040fe4000780c0ff */
[----:B------:R-:W-:-:S04]  /*0be0*/  LOP3.LUT P2, RZ, R20, 0x2, RZ, 0xc0, !PT ;  /* 0x0000000214ff7812 */ /* 0x000fc8000784c0ff */
[----:B------:R-:W-:Y:S02]  /*0bf0*/  PLOP3.LUT P0, PT, P0, P1, P2, 0xe0, 0x0 ;  /* 0x000000000000781c */ /* 0x000fe40000703c20 */
[----:B------:R-:W-:Y:S02]  /*0c00*/  LOP3.LUT P1, RZ, R6, 0x7fffff, RZ, 0xc0, !PT ;  /* 0x007fffff06ff7812 */ /* 0x000fe4000782c0ff */
[----:B------:R-:W-:-:S05]  /*0c10*/  SEL R9, RZ, 0x1, !P0 ;  /* 0x00000001ff097807 */ /* 0x000fca0004000000 */
[----:B------:R-:W-:-:S05]  /*0c20*/  IMAD.MOV R9, RZ, RZ, -R9 ;  /* 0x000000ffff097224 */ /* 0x000fca00078e0a09 */
[----:B------:R-:W-:-:S13]  /*0c30*/  ISETP.GE.AND P0, PT, R9, RZ, PT ;  /* 0x000000ff0900720c */ /* 0x000fda0003f06270 */
[----:B------:R-:W-:-:S04]  /*0c40*/  @!P0 VIADD R7, R7, 0x1 ;  /* 0x0000000107078836 */ /* 0x000fc80000000000 */
[----:B------:R-:W-:-:S05]  /*0c50*/  @!P1 IMAD.SHL.U32 R7, R7, 0x2, RZ ;  /* 0x0000000207079824 */ /* 0x000fca00078e00ff */
[----:B------:R-:W-:Y:S01]  /*0c60*/  LOP3.LUT R9, R7, 0x80000000, R6, 0xf8, !PT ;  /* 0x8000000007097812 */ /* 0x000fe200078ef806 */
[----:B------:R-:W-:Y:S06]  /*0c70*/  BRA `(.L_x_11) ;  /* 0x0000000000047947 */ /* 0x000fec0003800000 */
.L_x_12:
[----:B------:R0:W1:Y:S02]  /*0c80*/  MUFU.RCP R9, R6 ;  /* 0x0000000600097308 */ /* 0x0000640000001000 */
.L_x_11:
[----:B------:R-:W-:Y:S05]  /*0c90*/  BSYNC.RECONVERGENT B3 ;  /* 0x0000000000037941 */ /* 0x000fea0003800200 */
.L_x_9:
[----:B01----:R-:W-:Y:S01]  /*0ca0*/  MOV R6, R9 ;  /* 0x0000000900067202 */ /* 0x003fe20000000f00 */
[----:B------:R-:W-:-:S04]  /*0cb0*/  IMAD.MOV.U32 R9, RZ, RZ, 0x0 ;  /* 0x00000000ff097424 */ /* 0x000fc800078e00ff */
[----:B------:R-:W-:Y:S05]  /*0cc0*/  RET.REL.NODEC R8 `(_Z7q_trainPfS_P17curandStateXORWOWPi) ;  /* 0xfffffff008cc7950 */ /* 0x000fea0003c3ffff */
.L_x_13:
[----:B------:R-:W-:-:S00]  /*0cd0*/  BRA `(.L_x_13) ;  /* 0xfffffffc00fc7947 */ /* 0x000fc0000383ffff */
[----:B------:R-:W-:-:S00]  /*0ce0*/  NOP ;  /* 0x0000000000007918 */ /* 0x000fc00000000000 */
        /* <DEDUP_REMOVED lines=9> */
.L_x_23:


//--------------------- .text._Z9init_randP17curandStateXORWOWi --------------------------
	.section	.text._Z9init_randP17curandStateXORWOWi,"ax",@progbits
	.align	128
        .global         _Z9init_randP17curandStateXORWOWi
        .type           _Z9init_randP17curandStateXORWOWi,@function
        .size           _Z9init_randP17curandStateXORWOWi,(.L_x_25 - _Z9init_randP17curandStateXORWOWi)
        .other          _Z9init_randP17curandStateXORWOWi,@"STO_CUDA_ENTRY STV_DEFAULT"
_Z9init_randP17curandStateXORWOWi:
.text._Z9init_randP17curandStateXORWOWi:
[----:B------:R-:W-:Y:S01]  /*0000*/  LDC R1, c[0x0][0x37c] ;  /* 0x0000df00ff017b82 */ /* 0x000fe20000000800 */
[----:B------:R-:W0:Y:S07]  /*0010*/  S2R R13, SR_TID.X ;  /* 0x00000000000d7919 */ /* 0x000e2e0000002100 */
[----:B------:R-:W0:Y:S08]  /*0020*/  S2UR UR4, SR_CTAID.X ;  /* 0x00000000000479c3 */ /* 0x000e300000002500 */
[----:B------:R-:W0:Y:S02]  /*0030*/  LDC R0, c[0x0][0x360] ;  /* 0x0000d800ff007b82 */ /* 0x000e240000000800 */
[----:B0-----:R-:W-:-:S05]  /*0040*/  IMAD R13, R0, UR4, R13 ;  /* 0x00000004000d7c24 */ /* 0x001fca000f8e020d */
[----:B------:R-:W-:-:S13]  /*0050*/  ISETP.GT.AND P0, PT, R13, 0x8, PT ;  /* 0x000000080d00780c */ /* 0x000fda0003f04270 */
[----:B------:R-:W-:Y:S05]  /*0060*/  @P0 EXIT ;  /* 0x000000000000094d */ /* 0x000fea0003800000 */
[----:B------:R-:W0:Y:S01]  /*0070*/  LDC R2, c[0x0][0x388] ;  /* 0x0000e200ff027b82 */ /* 0x000e220000000800 */
[----:B------:R-:W1:Y:S01]  /*0080*/  LDCU.64 UR4, c[0x0][0x358] ;  /* 0x00006b00ff0477ac */ /* 0x000e620008000a00 */
[----:B------:R-:W-:Y:S01]  /*0090*/  IMAD.MOV.U32 R3, RZ, RZ, -0x266e14b1 ;  /* 0xd991eb4fff037424 */ /* 0x000fe200078e00ff */
[----:B------:R-:W-:Y:S05]  /*00a0*/  BSSY.RECONVERGENT B0, `(.L_x_14) ;  /* 0x00000e2000007945 */ /* 0x000fea0003800200 */
[----:B------:R-:W2:Y:S01]  /*00b0*/  LDC.64 R6, c[0x0][0x380] ;  /* 0x0000e000ff067b82 */ /* 0x000ea20000000a00 */
[C---:B0-----:R-:W-:Y:S02]  /*00c0*/  LOP3.LUT R0, R2.reuse, 0xaad26b49, RZ, 0x3c, !PT ;  /* 0xaad26b4902007812 */ /* 0x041fe400078e3cff */
[----:B------:R-:W-:-:S03]  /*00d0*/  ISETP.GT.AND P0, PT, R2, -0x1, PT ;  /* 0xffffffff0200780c */ /* 0x000fc60003f04270 */
[----:B------:R-:W-:Y:S01]  /*00e0*/  IMAD R0, R0, 0x4182bed5, RZ ;  /* 0x4182bed500007824 */ /* 0x000fe200078e02ff */
[----:B------:R-:W-:Y:S01]  /*00f0*/  SEL R3, R3, 0x8bf16996, P0 ;  /* 0x8bf1699603037807 */ /* 0x000fe20000000000 */
[C---:B--2---:R-:W-:Y:S01]  /*0100*/  IMAD.WIDE R6, R13.reuse, 0x30, R6 ;  /* 0x000000300d067825 */ /* 0x044fe200078e0206 */
[----:B------:R-:W-:Y:S02]  /*0110*/  ISETP.NE.AND P0, PT, R13, RZ, PT ;  /* 0x000000ff0d00720c */ /* 0x000fe40003f05270 */
[C---:B------:R-:W-:Y:S01]  /*0120*/  IADD3 R4, PT, PT, R3.reuse, 0x64f0c9, R0 ;  /* 0x0064f0c903047810 */ /* 0x040fe20007ffe000 */
[C---:B------:R-:W-:Y:S01]  /*0130*/  VIADD R5, R0.reuse, 0x75bcd15 ;  /* 0x075bcd1500057836 */ /* 0x040fe20000000000 */
[C---:B------:R-:W-:Y:S01]  /*0140*/  LOP3.LUT R8, R0.reuse, 0x159a55e5, RZ, 0x3c, !PT ;  /* 0x159a55e500087812 */ /* 0x040fe200078e3cff */
[----:B------:R-:W-:Y:S01]  /*0150*/  VIADD R11, R0, 0x583f19 ;  /* 0x00583f19000b7836 */ /* 0x000fe20000000000 */
[C---:B------:R-:W-:Y:S01]  /*0160*/  LOP3.LUT R10, R3.reuse, 0x5491333, RZ, 0x3c, !PT ;  /* 0x05491333030a7812 */ /* 0x040fe200078e3cff */
[----:B------:R-:W-:Y:S01]  /*0170*/  VIADD R9, R3, 0x1f123bb5 ;  /* 0x1f123bb503097836 */ /* 0x000fe20000000000 */
[----:B-1----:R0:W-:Y:S04]  /*0180*/  STG.E.64 desc[UR4][R6.64], R4 ;  /* 0x0000000406007986 */ /* 0x0021e8000c101b04 */
[----:B------:R0:W-:Y:S04]  /*0190*/  STG.E.64 desc[UR4][R6.64+0x8], R8 ;  /* 0x0000080806007986 */ /* 0x0001e8000c101b04 */
[----:B------:R0:W-:Y:S01]  /*01a0*/  STG.E.64 desc[UR4][R6.64+0x10], R10 ;  /* 0x0000100a06007986 */ /* 0x0001e2000c101b04 */
[----:B------:R-:W-:Y:S05]  /*01b0*/  @!P0 BRA `(.L_x_15) ;  /* 0x0000000c00408947 */ /* 0x000fea0003800000 */
[----:B------:R-:W-:Y:S01]  /*01c0*/  SHF.R.S32.HI R0, RZ, 0x1f, R13 ;  /* 0x0000001fff007819 */ /* 0x000fe2000001140d */
[----:B------:R-:W-:-:S07]  /*01d0*/  IMAD.MOV.U32 R12, RZ, RZ, RZ ;  /* 0x000000ffff0c7224 */ /* 0x000fce00078e00ff */
.L_x_21:
[----:B-1----:R-:W-:Y:S01]  /*01e0*/  LOP3.LUT R2, R13, 0x3, RZ, 0xc0, !PT ;  /* 0x000000030d027812 */ /* 0x002fe200078ec0ff */
[----:B------:R-:W-:Y:S03]  /*01f0*/  BSSY.RECONVERGENT B1, `(.L_x_16) ;  /* 0x00000c6000017945 */ /* 0x000fe60003800200 */
[----:B------:R-:W-:-:S04]  /*0200*/  ISETP.NE.U32.AND P0, PT, R2, RZ, PT ;  /* 0x000000ff0200720c */ /* 0x000fc80003f05070 */
[----:B------:R-:W-:-:S13]  /*0210*/  ISETP.NE.AND.EX P0, PT, RZ, RZ, PT, P0 ;  /* 0x000000ffff00720c */ /* 0x000fda0003f05300 */
[----:B------:R-:W-:Y:S05]  /*0220*/  @!P0 BRA `(.L_x_17) ;  /* 0x0000000c00088947 */ /* 0x000fea0003800000 */
[----:B0-----:R-:W0:Y:S01]  /*0230*/  LDC.64 R8, c[0x4][RZ] ;  /* 0x01000000ff087b82 */ /* 0x001e220000000a00 */
[----:B------:R-:W-:Y:S02]  /*0240*/  IMAD.MOV.U32 R14, RZ, RZ, RZ ;  /* 0x000000ffff0e7224 */ /* 0x000fe400078e00ff */
[----:B0-----:R-:W-:-:S07]  /*0250*/  IMAD.WIDE.U32 R8, R12, 0xc80, R8 ;  /* 0x00000c800c087825 */ /* 0x001fce00078e0008 */
.L_x_20:
[----:B-1----:R-:W-:Y:S01]  /*0260*/  IMAD.MOV.U32 R15, RZ, RZ, RZ ;  /* 0x000000ffff0f7224 */ /* 0x002fe200078e00ff */
[----:B------:R-:W-:Y:S01]  /*0270*/  CS2R R2, SRZ ;  /* 0x0000000000027805 */ /* 0x000fe2000001ff00 */
[----:B------:R-:W-:Y:S01]  /*0280*/  IMAD.MOV.U32 R17, RZ, RZ, RZ ;  /* 0x000000ffff117224 */ /* 0x000fe200078e00ff */
[----:B------:R-:W-:-:S07]  /*0290*/  CS2R R4, SRZ ;  /* 0x0000000000047805 */ /* 0x000fce000001ff00 */
.L_x_19:
[----:B------:R-:W-:-:S05]  /*02a0*/  IMAD.WIDE.U32 R10, R17, 0x4, R6 ;  /* 0x00000004110a7825 */ /* 0x000fca00078e0006 */
[----:B------:R0:W5:Y:S01]  /*02b0*/  LDG.E R16, desc[UR4][R10.64+0x4] ;  /* 0x000004040a107981 */ /* 0x000162000c1e1900 */
[----:B------:R-:W-:-:S07]  /*02c0*/  IMAD.MOV.U32 R19, RZ, RZ, RZ ;  /* 0x000000ffff137224 */ /* 0x000fce00078e00ff */
.L_x_18:
[----:B-----5:R-:W-:Y:S01]  /*02d0*/  SHF.R.U32.HI R24, RZ, R19, R16 ;  /* 0x00000013ff187219 */ /* 0x020fe20000011610 */
[----:B0-----:R-:W-:-:S03]  /*02e0*/  IMAD.SHL.U32 R10, R17, 0x20, RZ ;  /* 0x00000020110a7824 */ /* 0x001fc600078e00ff */
[----:B------:R-:W-:Y:S01]  /*02f0*/  LOP3.LUT R11, R24, 0x1, RZ, 0xc0, !PT ;  /* 0x00000001180b7812 */ /* 0x000fe200078ec0ff */
[----:B------:R-:W-:-:S03]  /*0300*/  IMAD.IADD R10, R10, 0x1, R19 ;  /* 0x000000010a0a7824 */ /* 0x000fc600078e0213 */
[----:B------:R-:W-:Y:S01]  /*0310*/  ISETP.NE.U32.AND P0, PT, R11, 0x1, PT ;  /* 0x000000010b00780c */ /* 0x000fe20003f05070 */
[----:B------:R-:W-:-:S03]  /*0320*/  IMAD R11, R10, 0x5, RZ ;  /* 0x000000050a0b7824 */ /* 0x000fc600078e02ff */
[----:B------:R-:W-:Y:S01]  /*0330*/  R2P PR, R24, 0x7e ;  /* 0x0000007e18007804 */ /* 0x000fe20000000000 */
[----:B------:R-:W-:-:S08]  /*0340*/  IMAD.WIDE.U32 R10, R11, 0x4, R8 ;  /* 0x000000040b0a7825 */ /* 0x000fd000078e0008 */
[----:B------:R-:W2:Y:S04]  /*0350*/  @!P0 LDG.E R18, desc[UR4][R10.64] ;  /* 0x000000040a128981 */ /* 0x000ea8000c1e1900 */
[----:B------:R-:W3:Y:S04]  /*0360*/  @!P0 LDG.E R20, desc[UR4][R10.64+0x10] ;  /* 0x000010040a148981 */ /* 0x000ee8000c1e1900 */
[----:B------:R-:W4:Y:S04]  /*0370*/  @P1 LDG.E R22, desc[UR4][R10.64+0x14] ;  /* 0x000014040a161981 */ /* 0x000f28000c1e1900 */
[----:B------:R-:W4:Y:S04]  /*0380*/  @P2 LDG.E R26, desc[UR4][R10.64+0x28] ;  /* 0x000028040a1a2981 */ /* 0x000f28000c1e1900 */
[----:B------:R-:W4:Y:S04]  /*0390*/  @!P0 LDG.E R21, desc[UR4][R10.64+0x4] ;  /* 0x000004040a158981 */ /* 0x000f28000c1e1900 */
[----:B------:R-:W4:Y:S04]  /*03a0*/  @!P0 LDG.E R23, desc[UR4][R10.64+0xc] ;  /* 0x00000c040a178981 */ /* 0x000f28000c1e1900 */
[----:B------:R-:W4:Y:S04]  /*03b0*/  @P1 LDG.E R25, desc[UR4][R10.64+0x18] ;  /* 0x000018040a191981 */ /* 0x000f28000c1e1900 */
[----:B------:R-:W4:Y:S04]  /*03c0*/  @P3 LDG.E R28, desc[UR4][R10.64+0x3c] ;  /* 0x00003c040a1c3981 */ /* 0x000f28000c1e1900 */
[----:B------:R-:W4:Y:S01]  /*03d0*/  @P6 LDG.E R27, desc[UR4][R10.64+0x7c] ;  /* 0x00007c040a1b6981 */ /* 0x000f22000c1e1900 */
[----:B--2---:R-:W-:-:S03]  /*03e0*/  @!P0 LOP3.LUT R15, R15, R18, RZ, 0x3c, !PT ;  /* 0x000000120f0f8212 */ /* 0x004fc600078e3cff */
[----:B------:R-:W2:Y:S01]  /*03f0*/  @!P0 LDG.E R18, desc[UR4][R10.64+0x8] ;  /* 0x000008040a128981 */ /* 0x000ea2000c1e1900 */
[----:B---3--:R-:W-:-:S03]  /*0400*/  @!P0 LOP3.LUT R3, R3, R20, RZ, 0x3c, !PT ;  /* 0x0000001403038212 */ /* 0x008fc600078e3cff */
[----:B------:R-:W3:Y:S01]  /*0410*/  @P1 LDG.E R20, desc[UR4][R10.64+0x24] ;  /* 0x000024040a141981 */ /* 0x000ee2000c1e1900 */
[----:B----4-:R-:W-:-:S03]  /*0420*/  @P1 LOP3.LUT R15, R15, R22, RZ, 0x3c, !PT ;  /* 0x000000160f0f1212 */ /* 0x010fc600078e3cff */
[----:B------:R-:W4:Y:S01]  /*0430*/  @P2 LDG.E R22, desc[UR4][R10.64+0x38] ;  /* 0x000038040a162981 */ /* 0x000f22000c1e1900 */
[----:B------:R-:W-:-:S03]  /*0440*/  @P2 LOP3.LUT R15, R15, R26, RZ, 0x3c, !PT ;  /* 0x0000001a0f0f2212 */ /* 0x000fc600078e3cff */
[----:B------:R-:W4:Y:S01]  /*0450*/  @P4 LDG.E R26, desc[UR4][R10.64+0x50] ;  /* 0x000050040a1a4981 */ /* 0x000f22000c1e1900 */
[----:B------:R-:W-:-:S03]  /*0460*/  @!P0 LOP3.LUT R4, R4, R21, RZ, 0x3c, !PT ;  /* 0x0000001504048212 */ /* 0x000fc600078e3cff */
[----:B------:R-:W4:Y:S01]  /*0470*/  @P1 LDG.E R21, desc[UR4][R10.64+0x20] ;  /* 0x000020040a151981 */ /* 0x000f22000c1e1900 */
[----:B------:R-:W-:-:S03]  /*0480*/  @!P0 LOP3.LUT R2, R2, R23, RZ, 0x3c, !PT ;  /* 0x0000001702028212 */ /* 0x000fc600078e3cff */
[----:B------:R-:W4:Y:S01]  /*0490*/  @P2 LDG.E R23, desc[UR4][R10.64+0x2c] ;  /* 0x00002c040a172981 */ /* 0x000f22000c1e1900 */
[----:B------:R-:W-:-:S03]  /*04a0*/  @P1 LOP3.LUT R4, R4, R25, RZ, 0x3c, !PT ;  /* 0x0000001904041212 */ /* 0x000fc600078e3cff */
[----:B------:R-:W4:Y:S01]  /*04b0*/  @P2 LDG.E R25, desc[UR4][R10.64+0x34] ;  /* 0x000034040a192981 */ /* 0x000f22000c1e1900 */
[----:B--2---:R-:W-:-:S03]  /*04c0*/  @!P0 LOP3.LUT R5, R5, R18, RZ, 0x3c, !PT ;  /* 0x0000001205058212 */ /* 0x004fc600078e3cff */
[----:B------:R-:W2:Y:S01]  /*04d0*/  @P1 LDG.E R18, desc[UR4][R10.64+0x1c] ;  /* 0x00001c040a121981 */ /* 0x000ea2000c1e1900 */
[----:B---3--:R-:W-:-:S03]  /*04e0*/  @P1 LOP3.LUT R3, R3, R20, RZ, 0x3c, !PT ;  /* 0x0000001403031212 */ /* 0x008fc600078e3cff */
[----:B------:R-:W3:Y:S01]  /*04f0*/  @P2 LDG.E R20, desc[UR4][R10.64+0x30] ;  /* 0x000030040a142981 */ /* 0x000ee2000c1e1900 */
[----:B----4-:R-:W-:-:S03]  /*0500*/  @P2 LOP3.LUT R3, R3, R22, RZ, 0x3c, !PT ;  /* 0x0000001603032212 */ /* 0x010fc600078e3cff */
[----:B------:R-:W4:Y:S01]  /*0510*/  @P3 LDG.E R22, desc[UR4][R10.64+0x4c] ;  /* 0x00004c040a163981 */ /* 0x000f22000c1e1900 */
[----:B------:R-:W-:-:S04]  /*0520*/  @P3 LOP3.LUT R15, R15, R28, RZ, 0x3c, !PT ;  /* 0x0000001c0f0f3212 */ /* 0x000fc800078e3cff */
[----:B------:R-:W-:Y:S02]  /*0530*/  @P4 LOP3.LUT R15, R15, R26, RZ, 0x3c, !PT ;  /* 0x0000001a0f0f4212 */ /* 0x000fe400078e3cff */
[----:B------:R-:W-:Y:S01]  /*0540*/  @P1 LOP3.LUT R2, R2, R21, RZ, 0x3c, !PT ;  /* 0x0000001502021212 */ /* 0x000fe200078e3cff */
[----:B------:R-:W4:Y:S04]  /*0550*/  @P5 LDG.E R26, desc[UR4][R10.64+0x64] ;  /* 0x000064040a1a5981 */ /* 0x000f28000c1e1900 */
[----:B------:R-:W4:Y:S01]  /*0560*/  @P3 LDG.E R21, desc[UR4][R10.64+0x40] ;  /* 0x000040040a153981 */ /* 0x000f22000c1e1900 */
[----:B------:R-:W-:Y:S02]  /*0570*/  @P2 LOP3.LUT R4, R4, R23, RZ, 0x3c, !PT ;  /* 0x0000001704042212 */ /* 0x000fe400078e3cff */
[----:B------:R-:W-:Y:S01]  /*0580*/  @P2 LOP3.LUT R2, R2, R25, RZ, 0x3c, !PT ;  /* 0x0000001902022212 */ /* 0x000fe200078e3cff */
[----:B------:R-:W4:Y:S04]  /*0590*/  @P3 LDG.E R23, desc[UR4][R10.64+0x48] ;  /* 0x000048040a173981 */ /* 0x000f28000c1e1900 */
[----:B------:R-:W4:Y:S01]  /*05a0*/  @P4 LDG.E R25, desc[UR4][R10.64+0x54] ;  /* 0x000054040a194981 */ /* 0x000f22000c1e1900 */
[----:B--2---:R-:W-:-:S03]  /*05b0*/  @P1 LOP3.LUT R5, R5, R18, RZ, 0x3c, !PT ;  /* 0x0000001205051212 */ /* 0x004fc600078e3cff */
[----:B------:R-:W2:Y:S01]  /*05c0*/  @P3 LDG.E R18, desc[UR4][R10.64+0x44] ;  /* 0x000044040a123981 */ /* 0x000ea2000c1e1900 */
[----:B---3--:R-:W-:-:S03]  /*05d0*/  @P2 LOP3.LUT R5, R5, R20, RZ, 0x3c, !PT ;  /* 0x0000001405052212 */ /* 0x008fc600078e3cff */
[----:B------:R-:W3:Y:S01]  /*05e0*/  @P4 LDG.E R20, desc[UR4][R10.64+0x58] ;  /* 0x000058040a144981 */ /* 0x000ee2000c1e1900 */
[----:B----4-:R-:W-:-:S03]  /*05f0*/  @P3 LOP3.LUT R3, R3, R22, RZ, 0x3c, !PT ;  /* 0x0000001603033212 */ /* 0x010fc600078e3cff */
[----:B------:R-:W4:Y:S01]  /*0600*/  @P4 LDG.E R22, desc[UR4][R10.64+0x60] ;  /* 0x000060040a164981 */ /* 0x000f22000c1e1900 */
[----:B------:R-:W-:Y:S02]  /*0610*/  LOP3.LUT P0, RZ, R24, 0x80, RZ, 0xc0, !PT ;  /* 0x0000008018ff7812 */ /* 0x000fe4000780c0ff */
[----:B------:R-:W-:Y:S02]  /*0620*/  @P5 LOP3.LUT R15, R15, R26, RZ, 0x3c, !PT ;  /* 0x0000001a0f0f5212 */ /* 0x000fe400078e3cff */
[----:B------:R-:W4:Y:S01]  /*0630*/  @P6 LDG.E R26, desc[UR4][R10.64+0x78] ;  /* 0x000078040a1a6981 */ /* 0x000f22000c1e1900 */
[----:B------:R-:W-:-:S03]  /*0640*/  @P3 LOP3.LUT R4, R4, R21, RZ, 0x3c, !PT ;  /* 0x0000001504043212 */ /* 0x000fc600078e3cff */
[----:B------:R-:W4:Y:S01]  /*0650*/  @P4 LDG.E R21, desc[UR4][R10.64+0x5c] ;  /* 0x00005c040a154981 */ /* 0x000f22000c1e1900 */
[----:B------:R-:W-:-:S03]  /*0660*/  @P3 LOP3.LUT R2, R2, R23, RZ, 0x3c, !PT ;  /* 0x0000001702023212 */ /* 0x000fc600078e3cff */
[----:B------:R-:W4:Y:S01]  /*0670*/  @P5 LDG.E R23, desc[UR4][R10.64+0x68] ;  /* 0x000068040a175981 */ /* 0x000f22000c1e1900 */
[----:B------:R-:W-:-:S03]  /*0680*/  @P4 LOP3.LUT R4, R4, R25, RZ, 0x3c, !PT ;  /* 0x0000001904044212 */ /* 0x000fc600078e3cff */
[----:B------:R-:W4:Y:S01]  /*0690*/  @P5 LDG.E R25, desc[UR4][R10.64+0x70] ;  /* 0x000070040a195981 */ /* 0x000f22000c1e1900 */
[----:B--2---:R-:W-:-:S03]  /*06a0*/  @P3 LOP3.LUT R5, R5, R18, RZ, 0x3c, !PT ;  /* 0x0000001205053212 */ /* 0x004fc600078e3cff */
[----:B------:R-:W2:Y:S01]  /*06b0*/  @P5 LDG.E R18, desc[UR4][R10.64+0x6c] ;  /* 0x00006c040a125981 */ /* 0x000ea2000c1e1900 */
[----:B---3--:R-:W-:-:S03]  /*06c0*/  @P4 LOP3.LUT R5, R5, R20, RZ, 0x3c, !PT ;  /* 0x0000001405054212 */ /* 0x008fc600078e3cff */
[----:B------:R-:W3:Y:S01]  /*06d0*/  @P5 LDG.E R20, desc[UR4][R10.64+0x74] ;  /* 0x000074040a145981 */ /* 0x000ee2000c1e1900 */
[----:B----4-:R-:W-:-:S03]  /*06e0*/  @P4 LOP3.LUT R3, R3, R22, RZ, 0x3c, !PT ;  /* 0x0000001603034212 */ /* 0x010fc600078e3cff */
[----:B------:R-:W4:Y:S01]  /*06f0*/  @P0 LDG.E R22, desc[UR4][R10.64+0x8c] ;  /* 0x00008c040a160981 */ /* 0x000f22000c1e1900 */
[----:B------:R-:W-:-:S03]  /*0700*/  @P6 LOP3.LUT R15, R15, R26, RZ, 0x3c, !PT ;  /* 0x0000001a0f0f6212 */ /* 0x000fc600078e3cff */
        /* <DEDUP_REMOVED lines=13> */
[----:B------:R-:W-:Y:S02]  /*07e0*/  @P6 LOP3.LUT R4, R4, R27, RZ, 0x3c, !PT ;  /* 0x0000001b04046212 */ /* 0x000fe400078e3cff */
[----:B------:R-:W-:Y:S02]  /*07f0*/  @P6 LOP3.LUT R2, R2, R21, RZ, 0x3c, !PT ;  /* 0x0000001502026212 */ /* 0x000fe400078e3cff */
[----:B------:R-:W-:Y:S02]  /*0800*/  @P0 LOP3.LUT R4, R4, R23, RZ, 0x3c, !PT ;  /* 0x0000001704040212 */ /* 0x000fe400078e3cff */
[----:B------:R-:W-:Y:S02]  /*0810*/  @P0 LOP3.LUT R2, R2, R25, RZ, 0x3c, !PT ;  /* 0x0000001902020212 */ /* 0x000fe400078e3cff */
[----:B--2---:R-:W-:Y:S02]  /*0820*/  @P6 LOP3.LUT R5, R5, R18, RZ, 0x3c, !PT ;  /* 0x0000001205056212 */ /* 0x004fe400078e3cff */
[----:B---3--:R-:W-:-:S02]  /*0830*/  @P6 LOP3.LUT R3, R3, R20, RZ, 0x3c, !PT ;  /* 0x0000001403036212 */ /* 0x008fc400078e3cff */
[----:B----4-:R-:W-:Y:S02]  /*0840*/  @P0 LOP3.LUT R5, R5, R22, RZ, 0x3c, !PT ;  /* 0x0000001605050212 */ /* 0x010fe400078e3cff */
[----:B------:R-:W-:Y:S02]  /*0850*/  @P0 LOP3.LUT R3, R3, R26, RZ, 0x3c, !PT ;  /* 0x0000001a03030212 */ /* 0x000fe400078e3cff */
[----:B------:R-:W-:-:S13]  /*0860*/  R2P PR, R24.B1, 0x7f ;  /* 0x0000007f18007804 */ /* 0x000fda0000001000 */
[----:B------:R-:W2:Y:S04]  /*0870*/  @P0 LDG.E R18, desc[UR4][R10.64+0xa0] ;  /* 0x0000a0040a120981 */ /* 0x000ea8000c1e1900 */
[----:B------:R-:W3:Y:S04]  /*0880*/  @P1 LDG.E R22, desc[UR4][R10.64+0xb4] ;  /* 0x0000b4040a161981 */ /* 0x000ee8000c1e1900 */
[----:B------:R-:W4:Y:S04]  /*0890*/  @P2 LDG.E R26, desc[UR4][R10.64+0xc8] ;  /* 0x0000c8040a1a2981 */ /* 0x000f28000c1e1900 */
[----:B------:R-:W4:Y:S04]  /*08a0*/  @P3 LDG.E R28, desc[UR4][R10.64+0xdc] ;  /* 0x0000dc040a1c3981 */ /* 0x000f28000c1e1900 */
[----:B------:R-:W4:Y:S04]  /*08b0*/  @P0 LDG.E R23, desc[UR4][R10.64+0xa4] ;  /* 0x0000a4040a170981 */ /* 0x000f28000c1e1900 */
[----:B------:R-:W4:Y:S04]  /*08c0*/  @P0 LDG.E R20, desc[UR4][R10.64+0xa8] ;  /* 0x0000a8040a140981 */ /* 0x000f28000c1e1900 */
[----:B------:R-:W4:Y:S04]  /*08d0*/  @P4 LDG.E R25, desc[UR4][R10.64+0xf0] ;  /* 0x0000f0040a194981 */ /* 0x000f28000c1e1900 */
        /* <DEDUP_REMOVED lines=21> */
[----:B------:R-:W-:Y:S02]  /*0a30*/  LOP3.LUT P0, RZ, R24, 0x8000, RZ, 0xc0, !PT ;  /* 0x0000800018ff7812 */ /* 0x000fe4000780c0ff */
[----:B----4-:R-:W-:Y:S01]  /*0a40*/  @P5 LOP3.LUT R15, R15, R26, RZ, 0x3c, !PT ;  /* 0x0000001a0f0f5212 */ /* 0x010fe200078e3cff */
[----:B------:R-:W4:Y:S04]  /*0a50*/  @P3 LDG.E R24, desc[UR4][R10.64+0xe4] ;  /* 0x0000e4040a183981 */ /* 0x000f28000c1e1900 */
[----:B------:R-:W2:Y:S01]  /*0a60*/  @P6 LDG.E R26, desc[UR4][R10.64+0x118] ;  /* 0x000118040a1a6981 */ /* 0x000ea2000c1e1900 */
        /* <DEDUP_REMOVED lines=8> */
[----:B---3--:R-:W-:-:S03]  /*0af0*/  @P2 LOP3.LUT R3, R3, R22, RZ, 0x3c, !PT ;  /* 0x0000001603032212 */ /* 0x008fc600078e3cff */
[----:B------:R-:W3:Y:S01]  /*0b00*/  @P4 LDG.E R22, desc[UR4][R10.64+0x100] ;  /* 0x000100040a164981 */ /* 0x000ee2000c1e1900 */
[----:B--2---:R-:W-:-:S03]  /*0b10*/  @P6 LOP3.LUT R15, R15, R26, RZ, 0x3c, !PT ;  /* 0x0000001a0f0f6212 */ /* 0x004fc600078e3cff */
[----:B------:R-:W2:Y:S01]  /*0b20*/  @P0 LDG.E R26, desc[UR4][R10.64+0x12c] ;  /* 0x00012c040a1a0981 */ /* 0x000ea2000c1e1900 */
[----:B----4-:R-:W-:-:S03]  /*0b30*/  @P2 LOP3.LUT R2, R2, R23, RZ, 0x3c, !PT ;  /* 0x0000001702022212 */ /* 0x010fc600078e3cff */
[----:B------:R-:W4:Y:S01]  /*0b40*/  @P4 LDG.E R23, desc[UR4][R10.64+0xfc] ;  /* 0x0000fc040a174981 */ /* 0x000f22000c1e1900 */
[----:B------:R-:W-:-:S03]  /*0b50*/  @P2 LOP3.LUT R5, R5, R20, RZ, 0x3c, !PT ;  /* 0x0000001405052212 */ /* 0x000fc600078e3cff */
[----:B------:R-:W4:Y:S01]  /*0b60*/  @P4 LDG.E R20, desc[UR4][R10.64+0xf8] ;  /* 0x0000f8040a144981 */ /* 0x000f22000c1e1900 */
[----:B------:R-:W-:Y:S02]  /*0b70*/  @P3 LOP3.LUT R2, R2, R27, RZ, 0x3c, !PT ;  /* 0x0000001b02023212 */ /* 0x000fe400078e3cff */
[----:B------:R-:W-:Y:S01]  /*0b80*/  @P3 LOP3.LUT R4, R4, R25, RZ, 0x3c, !PT ;  /* 0x0000001904043212 */ /* 0x000fe200078e3cff */
[----:B------:R-:W4:Y:S01]  /*0b90*/  @P5 LDG.E R27, desc[UR4][R10.64+0x110] ;  /* 0x000110040a1b5981 */ /* 0x000f22000c1e1900 */
[----:B------:R-:W-:-:S03]  /*0ba0*/  @P3 LOP3.LUT R5, R5, R24, RZ, 0x3c, !PT ;  /* 0x0000001805053212 */ /* 0x000fc600078e3cff */
[----:B------:R-:W4:Y:S04]  /*0bb0*/  @P5 LDG.E R25, desc[UR4][R10.64+0x108] ;  /* 0x000108040a195981 */ /* 0x000f28000c1e1900 */
        /* <DEDUP_REMOVED lines=19> */
[----:B------:R-:W-:-:S05]  /*0cf0*/  VIADD R19, R19, 0x10 ;  /* 0x0000001013137836 */ /* 0x000fca0000000000 */
[----:B------:R-:W-:Y:S02]  /*0d00*/  ISETP.NE.AND P1, PT, R19, 0x20, PT ;  /* 0x000000201300780c */ /* 0x000fe40003f25270 */
[----:B------:R-:W-:Y:S02]  /*0d10*/  @P5 LOP3.LUT R3, R3, R18, RZ, 0x3c, !PT ;  /* 0x0000001203035212 */ /* 0x000fe400078e3cff */
[----:B------:R-:W-:Y:S02]  /*0d20*/  @P6 LOP3.LUT R4, R4, R21, RZ, 0x3c, !PT ;  /* 0x0000001504046212 */ /* 0x000fe400078e3cff */
[----:B---3--:R-:W-:-:S04]  /*0d30*/  @P6 LOP3.LUT R3, R3, R22, RZ, 0x3c, !PT ;  /* 0x0000001603036212 */ /* 0x008fc800078e3cff */
[----:B--2---:R-:W-:Y:S02]  /*0d40*/  @P0 LOP3.LUT R3, R3, R26, RZ, 0x3c, !PT ;  /* 0x0000001a03030212 */ /* 0x004fe400078e3cff */
[----:B----4-:R-:W-:Y:S02]  /*0d50*/  @P6 LOP3.LUT R2, R2, R23, RZ, 0x3c, !PT ;  /* 0x0000001702026212 */ /* 0x010fe400078e3cff */
[----:B------:R-:W-:Y:S02]  /*0d60*/  @P6 LOP3.LUT R5, R5, R20, RZ, 0x3c, !PT ;  /* 0x0000001405056212 */ /* 0x000fe400078e3cff */
[----:B------:R-:W-:Y:S02]  /*0d70*/  @P0 LOP3.LUT R2, R2, R27, RZ, 0x3c, !PT ;  /* 0x0000001b02020212 */ /* 0x000fe400078e3cff */
[----:B------:R-:W-:Y:S02]  /*0d80*/  @P0 LOP3.LUT R4, R4, R25, RZ, 0x3c, !PT ;  /* 0x0000001904040212 */ /* 0x000fe400078e3cff */
[----:B------:R-:W-:Y:S01]  /*0d90*/  @P0 LOP3.LUT R5, R5, R24, RZ, 0x3c, !PT ;  /* 0x0000001805050212 */ /* 0x000fe200078e3cff */
[----:B------:R-:W-:Y:S06]  /*0da0*/  @P1 BRA `(.L_x_18) ;  /* 0xfffffff400481947 */ /* 0x000fec000383ffff */
[----:B------:R-:W-:-:S05]  /*0db0*/  VIADD R17, R17, 0x1 ;  /* 0x0000000111117836 */ /* 0x000fca0000000000 */
[----:B------:R-:W-:-:S13]  /*0dc0*/  ISETP.NE.AND P0, PT, R17, 0x5, PT ;  /* 0x000000051100780c */ /* 0x000fda0003f05270 */
[----:B------:R-:W-:Y:S05]  /*0dd0*/  @P0 BRA `(.L_x_19) ;  /* 0xfffffff400300947 */ /* 0x000fea000383ffff */
[----:B------:R1:W-:Y:S01]  /*0de0*/  STG.E.64 desc[UR4][R6.64+0x8], R4 ;  /* 0x0000080406007986 */ /* 0x0003e2000c101b04 */
[----:B------:R-:W-:Y:S01]  /*0df0*/  VIADD R14, R14, 0x1 ;  /* 0x000000010e0e7836 */ /* 0x000fe20000000000 */
[----:B------:R-:W-:Y:S02]  /*0e00*/  LOP3.LUT R11, R13, 0x3, RZ, 0xc0, !PT ;  /* 0x000000030d0b7812 */ /* 0x000fe400078ec0ff */
[----:B------:R1:W-:Y:S02]  /*0e10*/  STG.E.64 desc[UR4][R6.64+0x10], R2 ;  /* 0x0000100206007986 */ /* 0x0003e4000c101b04 */
[----:B------:R-:W-:Y:S02]  /*0e20*/  ISETP.GE.U32.AND P0, PT, R14, R11, PT ;  /* 0x0000000b0e00720c */ /* 0x000fe40003f06070 */
[----:B------:R1:W-:Y:S11]  /*0e30*/  STG.E desc[UR4][R6.64+0x4], R15 ;  /* 0x0000040f06007986 */ /* 0x0003f6000c101904 */
[----:B------:R-:W-:Y:S05]  /*0e40*/  @!P0 BRA `(.L_x_20) ;  /* 0xfffffff400048947 */ /* 0x000fea000383ffff */
.L_x_17:
[----:B------:R-:W-:Y:S05]  /*0e50*/  BSYNC.RECONVERGENT B1 ;  /* 0x0000000000017941 */ /* 0x000fea0003800200 */
.L_x_16:
[C---:B------:R-:W-:Y:S01]  /*0e60*/  ISETP.GT.U32.AND P0, PT, R13.reuse, 0x3, PT ;  /* 0x000000030d00780c */ /* 0x040fe20003f04070 */
[----:B------:R-:W-:Y:S01]  /*0e70*/  VIADD R12, R12, 0x1 ;  /* 0x000000010c0c7836 */ /* 0x000fe20000000000 */
[--C-:B------:R-:W-:Y:S02]  /*0e80*/  SHF.R.U64 R13, R13, 0x2, R0.reuse ;  /* 0x000000020d0d7819 */ /* 0x100fe40000001200 */
[----:B------:R-:W-:Y:S02]  /*0e90*/  ISETP.GT.U32.AND.EX P0, PT, R0, RZ, PT, P0 ;  /* 0x000000ff0000720c */ /* 0x000fe40003f04100 */
[----:B------:R-:W-:-:S11]  /*0ea0*/  SHF.R.U32.HI R0, RZ, 0x2, R0 ;  /* 0x00000002ff007819 */ /* 0x000fd60000011600 */
[----:B------:R-:W-:Y:S05]  /*0eb0*/  @P0 BRA `(.L_x_21) ;  /* 0xfffffff000c80947 */ /* 0x000fea000383ffff */
.L_x_15:
[----:B------:R-:W-:Y:S05]  /*0ec0*/  BSYNC.RECONVERGENT B0 ;  /* 0x0000000000007941 */ /* 0x000fea0003800200 */
.L_x_14:
[----:B------:R-:W-:Y:S04]  /*0ed0*/  STG.E.64 desc[UR4][R6.64+0x18], RZ ;  /* 0x000018ff06007986 */ /* 0x000fe8000c101b04 */
[----:B------:R-:W-:Y:S04]  /*0ee0*/  STG.E desc[UR4][R6.64+0x20], RZ ;  /* 0x000020ff06007986 */ /* 0x000fe8000c101904 */
[----:B------:R-:W-:Y:S01]  /*0ef0*/  STG.E.64 desc[UR4][R6.64+0x28], RZ ;  /* 0x000028ff06007986 */ /* 0x000fe2000c101b04 */
[----:B------:R-:W-:Y:S05]  /*0f00*/  EXIT ;  /* 0x000000000000794d */ /* 0x000fea0003800000 */
.L_x_22:
        /* <DEDUP_REMOVED lines=15> */
.L_x_25:


//--------------------- .nv.global.init           --------------------------
	.section	.nv.global.init,"aw",@progbits
	.align	4
.nv.global.init:
	.type		mrg32k3aM1SubSeq,@object
	.size		mrg32k3aM1SubSeq,(mrg32k3aM2SubSeq - mrg32k3aM1SubSeq)
mrg32k3aM1SubSeq:
        /*0000*/ 	.byte	0x0b, 0xcc, 0xee, 0x04, 0x73, 0x29, 0x8b, 0x6f, 0xf6, 0x53, 0x03, 0xf6, 0x23, 0xf6, 0xea, 0xda
        /* <DEDUP_REMOVED lines=125> */
	.type		mrg32k3aM2SubSeq,@object
	.size		mrg32k3aM2SubSeq,(mrg32k3aM1 - mrg32k3aM2SubSeq)
mrg32k3aM2SubSeq:
        /* <DEDUP_REMOVED lines=126> */
	.type		mrg32k3aM1,@object
	.size		mrg32k3aM1,(mrg32k3aM1Seq - mrg32k3aM1)
mrg32k3aM1:
        /* <DEDUP_REMOVED lines=144> */
	.type		mrg32k3aM1Seq,@object
	.size		mrg32k3aM1Seq,(mrg32k3aM2 - mrg32k3aM1Seq)
mrg32k3aM1Seq:
        /* <DEDUP_REMOVED lines=144> */
	.type		mrg32k3aM2,@object
	.size		mrg32k3aM2,(mrg32k3aM2Seq - mrg32k3aM2)
mrg32k3aM2:
        /* <DEDUP_REMOVED lines=144> */
	.type		mrg32k3aM2Seq,@object
	.size		mrg32k3aM2Seq,(precalc_xorwow_matrix - mrg32k3aM2Seq)
mrg32k3aM2Seq:
        /* <DEDUP_REMOVED lines=144> */
	.type		precalc_xorwow_matrix,@object
	.size		precalc_xorwow_matrix,(precalc_xorwow_offset_matrix - precalc_xorwow_matrix)
precalc_xorwow_matrix:
        /* <DEDUP_REMOVED lines=6400> */
	.type		precalc_xorwow_offset_matrix,@object
	.size		precalc_xorwow_offset_matrix,(.L_1 - precalc_xorwow_offset_matrix)
precalc_xorwow_offset_matrix:
        /* <DEDUP_REMOVED lines=6400> */
.L_1:


//--------------------- .nv.shared.reserved.0     --------------------------
	.section	.nv.shared.reserved.0,"aw",@nobits
	.weak		__nv_reservedSMEM_offset_0_alias
	.size		__nv_reservedSMEM_offset_0_alias, 0, 64
	.other		__nv_reservedSMEM_offset_0_alias,@"STO_CUDA_RESERVED_SHARED STV_DEFAULT"
__nv_reservedSMEM_offset_0_alias:
	.zero		0
	.zero		64


//--------------------- .nv.constant0._Z7q_trainPfS_P17curandStateXORWOWPi --------------------------
	.section	.nv.constant0._Z7q_trainPfS_P17curandStateXORWOWPi,"a",@progbits
	.sectionflags	@""
	.align	4
.nv.constant0._Z7q_trainPfS_P17curandStateXORWOWPi:
	.zero		928


//--------------------- .nv.constant0._Z9init_randP17curandStateXORWOWi --------------------------
	.section	.nv.constant0._Z9init_randP17curandStateXORWOWi,"a",@progbits
	.sectionflags	@""
	.align	4
.nv.constant0._Z9init_randP17curandStateXORWOWi:
	.zero		908


//--------------------- SYMBOLS --------------------------

	.type		.nv.reservedSmem.offset0,@object
	.size		.nv.reservedSmem.offset0,0x4
